//
// Generated by NVIDIA NVVM Compiler
//
// Compiler Build ID: CL-36424714
// Cuda compilation tools, release 13.0, V13.0.88
// Based on NVVM 20.0.0
//

.version 9.0
.target sm_100
.address_size 64

	// .globl	_Z15MatrixMulKernelPiS_S_ii
// _ZZ15MatrixMulKernelPiS_S_iiE4ds_M has been demoted
// _ZZ15MatrixMulKernelPiS_S_iiE4ds_N has been demoted

.visible .entry _Z15MatrixMulKernelPiS_S_ii(
	.param .u64 .ptr .align 1 _Z15MatrixMulKernelPiS_S_ii_param_0,
	.param .u64 .ptr .align 1 _Z15MatrixMulKernelPiS_S_ii_param_1,
	.param .u64 .ptr .align 1 _Z15MatrixMulKernelPiS_S_ii_param_2,
	.param .u32 _Z15MatrixMulKernelPiS_S_ii_param_3,
	.param .u32 _Z15MatrixMulKernelPiS_S_ii_param_4
)
{
	.reg .pred 	%p<11>;
	.reg .b32 	%r<112>;
	.reg .b64 	%rd<14>;
	.reg .b64 	%fd<63>;
	// demoted variable
	.shared .align 8 .b8 _ZZ15MatrixMulKernelPiS_S_iiE4ds_M[8192];
	// demoted variable
	.shared .align 8 .b8 _ZZ15MatrixMulKernelPiS_S_iiE4ds_N[8192];
	ld.param.u64 	%rd3, [_Z15MatrixMulKernelPiS_S_ii_param_0];
	ld.param.u64 	%rd4, [_Z15MatrixMulKernelPiS_S_ii_param_1];
	ld.param.u32 	%r45, [_Z15MatrixMulKernelPiS_S_ii_param_3];
	ld.param.u32 	%r46, [_Z15MatrixMulKernelPiS_S_ii_param_4];
	mov.u32 	%r48, %ctaid.x;
	mov.u32 	%r49, %ctaid.y;
	mov.u32 	%r1, %tid.x;
	mov.u32 	%r2, %tid.y;
	mov.u32 	%r50, %ntid.y;
	mad.lo.s32 	%r3, %r49, %r50, %r2;
	mov.u32 	%r51, %ntid.x;
	mad.lo.s32 	%r4, %r48, %r51, %r1;
	div.s32 	%r5, %r46, %r45;
	setp.lt.s32 	%p1, %r5, 1;
	mov.b32 	%r110, 0;
	@%p1 bra 	$L__BB0_15;
	mad.lo.s32 	%r6, %r46, %r3, %r1;
	shl.b32 	%r53, %r2, 8;
	mov.u32 	%r54, _ZZ15MatrixMulKernelPiS_S_iiE4ds_M;
	add.s32 	%r7, %r54, %r53;
	shl.b32 	%r55, %r1, 3;
	add.s32 	%r8, %r7, %r55;
	mov.u32 	%r56, _ZZ15MatrixMulKernelPiS_S_iiE4ds_N;
	add.s32 	%r10, %r56, %r55;
	add.s32 	%r9, %r10, %r53;
	and.b32  	%r11, %r45, 7;
	and.b32  	%r12, %r45, 3;
	and.b32  	%r13, %r45, 2147483640;
	and.b32  	%r14, %r45, 1;
	neg.s32 	%r15, %r13;
	add.s32 	%r16, %r10, 1024;
	cvta.to.global.u64 	%rd1, %rd3;
	cvta.to.global.u64 	%rd2, %rd4;
	mov.b32 	%r95, 0;
	mov.u32 	%r110, %r95;
$L__BB0_2:
	setp.lt.s32 	%p2, %r45, 1;
	mul.lo.s32 	%r57, %r95, %r45;
	add.s32 	%r58, %r6, %r57;
	mul.wide.s32 	%rd6, %r58, 4;
	add.s64 	%rd7, %rd1, %rd6;
	ld.global.u32 	%r59, [%rd7];
	cvt.rn.f64.s32 	%fd1, %r59;
	st.shared.f64 	[%r8], %fd1;
	add.s32 	%r60, %r57, %r2;
	mad.lo.s32 	%r61, %r60, %r46, %r4;
	mul.wide.s32 	%rd8, %r61, 4;
	add.s64 	%rd9, %rd2, %rd8;
	ld.global.u32 	%r62, [%rd9];
	cvt.rn.f64.s32 	%fd2, %r62;
	st.shared.f64 	[%r9], %fd2;
	bar.sync 	0;
	@%p2 bra 	$L__BB0_14;
	setp.lt.u32 	%p3, %r45, 8;
	mov.b32 	%r105, 0;
	@%p3 bra 	$L__BB0_6;
	shl.b32 	%r65, %r2, 8;
	mov.u32 	%r66, _ZZ15MatrixMulKernelPiS_S_iiE4ds_M;
	add.s32 	%r67, %r65, %r66;
	add.s32 	%r98, %r67, 32;
	mov.u32 	%r97, %r16;
	mov.u32 	%r99, %r15;
$L__BB0_5:
	.pragma "nounroll";
	ld.shared.f64 	%fd3, [%r98+-32];
	ld.shared.f64 	%fd4, [%r97+-1024];
	cvt.rn.f64.s32 	%fd5, %r110;
	fma.rn.f64 	%fd6, %fd3, %fd4, %fd5;
	cvt.rzi.s32.f64 	%r68, %fd6;
	ld.shared.f64 	%fd7, [%r98+-24];
	ld.shared.f64 	%fd8, [%r97+-768];
	cvt.rn.f64.s32 	%fd9, %r68;
	fma.rn.f64 	%fd10, %fd7, %fd8, %fd9;
	cvt.rzi.s32.f64 	%r69, %fd10;
	ld.shared.f64 	%fd11, [%r98+-16];
	ld.shared.f64 	%fd12, [%r97+-512];
	cvt.rn.f64.s32 	%fd13, %r69;
	fma.rn.f64 	%fd14, %fd11, %fd12, %fd13;
	cvt.rzi.s32.f64 	%r70, %fd14;
	ld.shared.f64 	%fd15, [%r98+-8];
	ld.shared.f64 	%fd16, [%r97+-256];
	cvt.rn.f64.s32 	%fd17, %r70;
	fma.rn.f64 	%fd18, %fd15, %fd16, %fd17;
	cvt.rzi.s32.f64 	%r71, %fd18;
	ld.shared.f64 	%fd19, [%r98];
	ld.shared.f64 	%fd20, [%r97];
	cvt.rn.f64.s32 	%fd21, %r71;
	fma.rn.f64 	%fd22, %fd19, %fd20, %fd21;
	cvt.rzi.s32.f64 	%r72, %fd22;
	ld.shared.f64 	%fd23, [%r98+8];
	ld.shared.f64 	%fd24, [%r97+256];
	cvt.rn.f64.s32 	%fd25, %r72;
	fma.rn.f64 	%fd26, %fd23, %fd24, %fd25;
	cvt.rzi.s32.f64 	%r73, %fd26;
	ld.shared.f64 	%fd27, [%r98+16];
	ld.shared.f64 	%fd28, [%r97+512];
	cvt.rn.f64.s32 	%fd29, %r73;
	fma.rn.f64 	%fd30, %fd27, %fd28, %fd29;
	cvt.rzi.s32.f64 	%r74, %fd30;
	ld.shared.f64 	%fd31, [%r98+24];
	ld.shared.f64 	%fd32, [%r97+768];
	cvt.rn.f64.s32 	%fd33, %r74;
	fma.rn.f64 	%fd34, %fd31, %fd32, %fd33;
	cvt.rzi.s32.f64 	%r110, %fd34;
	add.s32 	%r99, %r99, 8;
	add.s32 	%r98, %r98, 64;
	add.s32 	%r97, %r97, 2048;
	setp.ne.s32 	%p4, %r99, 0;
	mov.u32 	%r105, %r13;
	@%p4 bra 	$L__BB0_5;
$L__BB0_6:
	setp.eq.s32 	%p5, %r11, 0;
	@%p5 bra 	$L__BB0_14;
	add.s32 	%r76, %r11, -1;
	setp.lt.u32 	%p6, %r76, 3;
	@%p6 bra 	$L__BB0_9;
	shl.b32 	%r77, %r105, 3;
	add.s32 	%r78, %r7, %r77;
	ld.shared.f64 	%fd35, [%r78];
	shl.b32 	%r79, %r105, 8;
	add.s32 	%r80, %r10, %r79;
	ld.shared.f64 	%fd36, [%r80];
	cvt.rn.f64.s32 	%fd37, %r110;
	fma.rn.f64 	%fd38, %fd35, %fd36, %fd37;
	cvt.rzi.s32.f64 	%r81, %fd38;
	ld.shared.f64 	%fd39, [%r78+8];
	ld.shared.f64 	%fd40, [%r80+256];
	cvt.rn.f64.s32 	%fd41, %r81;
	fma.rn.f64 	%fd42, %fd39, %fd40, %fd41;
	cvt.rzi.s32.f64 	%r82, %fd42;
	ld.shared.f64 	%fd43, [%r78+16];
	ld.shared.f64 	%fd44, [%r80+512];
	cvt.rn.f64.s32 	%fd45, %r82;
	fma.rn.f64 	%fd46, %fd43, %fd44, %fd45;
	cvt.rzi.s32.f64 	%r83, %fd46;
	ld.shared.f64 	%fd47, [%r78+24];
	ld.shared.f64 	%fd48, [%r80+768];
	cvt.rn.f64.s32 	%fd49, %r83;
	fma.rn.f64 	%fd50, %fd47, %fd48, %fd49;
	cvt.rzi.s32.f64 	%r110, %fd50;
	add.s32 	%r105, %r105, 4;
$L__BB0_9:
	setp.eq.s32 	%p7, %r12, 0;
	@%p7 bra 	$L__BB0_14;
	setp.eq.s32 	%p8, %r12, 1;
	@%p8 bra 	$L__BB0_12;
	shl.b32 	%r85, %r105, 3;
	add.s32 	%r86, %r7, %r85;
	ld.shared.f64 	%fd51, [%r86];
	shl.b32 	%r87, %r105, 8;
	add.s32 	%r88, %r10, %r87;
	ld.shared.f64 	%fd52, [%r88];
	cvt.rn.f64.s32 	%fd53, %r110;
	fma.rn.f64 	%fd54, %fd51, %fd52, %fd53;
	cvt.rzi.s32.f64 	%r89, %fd54;
	ld.shared.f64 	%fd55, [%r86+8];
	ld.shared.f64 	%fd56, [%r88+256];
	cvt.rn.f64.s32 	%fd57, %r89;
	fma.rn.f64 	%fd58, %fd55, %fd56, %fd57;
	cvt.rzi.s32.f64 	%r110, %fd58;
	add.s32 	%r105, %r105, 2;
$L__BB0_12:
	setp.eq.s32 	%p9, %r14, 0;
	@%p9 bra 	$L__BB0_14;
	shl.b32 	%r90, %r105, 3;
	add.s32 	%r91, %r7, %r90;
	ld.shared.f64 	%fd59, [%r91];
	shl.b32 	%r92, %r105, 8;
	add.s32 	%r93, %r10, %r92;
	ld.shared.f64 	%fd60, [%r93];
	cvt.rn.f64.s32 	%fd61, %r110;
	fma.rn.f64 	%fd62, %fd59, %fd60, %fd61;
	cvt.rzi.s32.f64 	%r110, %fd62;
$L__BB0_14:
	bar.sync 	0;
	add.s32 	%r95, %r95, 1;
	setp.ne.s32 	%p10, %r95, %r5;
	@%p10 bra 	$L__BB0_2;
$L__BB0_15:
	ld.param.u64 	%rd13, [_Z15MatrixMulKernelPiS_S_ii_param_2];
	cvta.to.global.u64 	%rd10, %rd13;
	mad.lo.s32 	%r94, %r46, %r3, %r4;
	mul.wide.s32 	%rd11, %r94, 4;
	add.s64 	%rd12, %rd10, %rd11;
	st.global.u32 	[%rd12], %r110;
	ret;

}
	// .globl	_Z16MatrixMulKernel2PiS_S_i
.visible .entry _Z16MatrixMulKernel2PiS_S_i(
	.param .u64 .ptr .align 1 _Z16MatrixMulKernel2PiS_S_i_param_0,
	.param .u64 .ptr .align 1 _Z16MatrixMulKernel2PiS_S_i_param_1,
	.param .u64 .ptr .align 1 _Z16MatrixMulKernel2PiS_S_i_param_2,
	.param .u32 _Z16MatrixMulKernel2PiS_S_i_param_3
)
{
	.reg .pred 	%p<10>;
	.reg .b32 	%r<86>;
	.reg .b32 	%f<52>;
	.reg .b64 	%rd<67>;

	ld.param.u64 	%rd14, [_Z16MatrixMulKernel2PiS_S_i_param_0];
	ld.param.u64 	%rd15, [_Z16MatrixMulKernel2PiS_S_i_param_1];
	ld.param.u32 	%r18, [_Z16MatrixMulKernel2PiS_S_i_param_3];
	cvta.to.global.u64 	%rd1, %rd15;
	cvta.to.global.u64 	%rd2, %rd14;
	mov.u32 	%r19, %ctaid.y;
	mov.u32 	%r20, %ntid.y;
	mov.u32 	%r21, %tid.y;
	mad.lo.s32 	%r1, %r19, %r20, %r21;
	mov.u32 	%r22, %ctaid.x;
	mov.u32 	%r23, %ntid.x;
	mov.u32 	%r24, %tid.x;
	mad.lo.s32 	%r2, %r22, %r23, %r24;
	max.s32 	%r25, %r1, %r2;
	setp.ge.s32 	%p1, %r25, %r18;
	@%p1 bra 	$L__BB1_13;
	mul.lo.s32 	%r3, %r18, %r1;
	and.b32  	%r4, %r18, 7;
	setp.lt.u32 	%p2, %r18, 8;
	mov.f32 	%f51, 0f00000000;
	mov.b32 	%r84, 0;
	@%p2 bra 	$L__BB1_4;
	and.b32  	%r84, %r18, 2147483640;
	neg.s32 	%r82, %r84;
	mul.wide.s32 	%rd16, %r18, 4;
	add.s64 	%rd3, %rd1, %rd16;
	shl.b32 	%r7, %r18, 3;
	mul.wide.s32 	%rd17, %r18, 8;
	add.s64 	%rd4, %rd1, %rd17;
	mul.wide.s32 	%rd18, %r18, 12;
	add.s64 	%rd5, %rd1, %rd18;
	mul.wide.s32 	%rd19, %r18, 16;
	add.s64 	%rd6, %rd1, %rd19;
	mul.wide.s32 	%rd20, %r18, 20;
	add.s64 	%rd7, %rd1, %rd20;
	mul.wide.s32 	%rd21, %r18, 24;
	add.s64 	%rd8, %rd1, %rd21;
	mul.wide.s32 	%rd22, %r18, 28;
	add.s64 	%rd9, %rd1, %rd22;
	mul.wide.u32 	%rd23, %r3, 4;
	add.s64 	%rd24, %rd23, %rd2;
	add.s64 	%rd66, %rd24, 16;
	mov.f32 	%f51, 0f00000000;
	mov.u32 	%r81, %r2;
$L__BB1_3:
	.pragma "nounroll";
	mul.wide.s32 	%rd25, %r81, 4;
	add.s64 	%rd26, %rd3, %rd25;
	add.s64 	%rd27, %rd4, %rd25;
	add.s64 	%rd28, %rd5, %rd25;
	add.s64 	%rd29, %rd6, %rd25;
	add.s64 	%rd30, %rd7, %rd25;
	add.s64 	%rd31, %rd8, %rd25;
	add.s64 	%rd32, %rd9, %rd25;
	add.s64 	%rd33, %rd1, %rd25;
	ld.global.u32 	%r27, [%rd66+-16];
	ld.global.u32 	%r28, [%rd33];
	mul.lo.s32 	%r29, %r28, %r27;
	cvt.rn.f32.s32 	%f16, %r29;
	add.f32 	%f17, %f51, %f16;
	ld.global.u32 	%r30, [%rd66+-12];
	ld.global.u32 	%r31, [%rd26];
	mul.lo.s32 	%r32, %r31, %r30;
	cvt.rn.f32.s32 	%f18, %r32;
	add.f32 	%f19, %f17, %f18;
	ld.global.u32 	%r33, [%rd66+-8];
	ld.global.u32 	%r34, [%rd27];
	mul.lo.s32 	%r35, %r34, %r33;
	cvt.rn.f32.s32 	%f20, %r35;
	add.f32 	%f21, %f19, %f20;
	ld.global.u32 	%r36, [%rd66+-4];
	ld.global.u32 	%r37, [%rd28];
	mul.lo.s32 	%r38, %r37, %r36;
	cvt.rn.f32.s32 	%f22, %r38;
	add.f32 	%f23, %f21, %f22;
	ld.global.u32 	%r39, [%rd66];
	ld.global.u32 	%r40, [%rd29];
	mul.lo.s32 	%r41, %r40, %r39;
	cvt.rn.f32.s32 	%f24, %r41;
	add.f32 	%f25, %f23, %f24;
	ld.global.u32 	%r42, [%rd66+4];
	ld.global.u32 	%r43, [%rd30];
	mul.lo.s32 	%r44, %r43, %r42;
	cvt.rn.f32.s32 	%f26, %r44;
	add.f32 	%f27, %f25, %f26;
	ld.global.u32 	%r45, [%rd66+8];
	ld.global.u32 	%r46, [%rd31];
	mul.lo.s32 	%r47, %r46, %r45;
	cvt.rn.f32.s32 	%f28, %r47;
	add.f32 	%f29, %f27, %f28;
	ld.global.u32 	%r48, [%rd66+12];
	ld.global.u32 	%r49, [%rd32];
	mul.lo.s32 	%r50, %r49, %r48;
	cvt.rn.f32.s32 	%f30, %r50;
	add.f32 	%f51, %f29, %f30;
	add.s32 	%r82, %r82, 8;
	add.s32 	%r81, %r81, %r7;
	add.s64 	%rd66, %rd66, 32;
	setp.ne.s32 	%p3, %r82, 0;
	@%p3 bra 	$L__BB1_3;
$L__BB1_4:
	setp.eq.s32 	%p4, %r4, 0;
	@%p4 bra 	$L__BB1_12;
	and.b32  	%r13, %r18, 3;
	setp.lt.u32 	%p5, %r4, 4;
	@%p5 bra 	$L__BB1_7;
	add.s32 	%r51, %r84, %r3;
	mul.wide.u32 	%rd34, %r51, 4;
	add.s64 	%rd35, %rd2, %rd34;
	ld.global.u32 	%r52, [%rd35];
	mad.lo.s32 	%r53, %r84, %r18, %r2;
	mul.wide.s32 	%rd36, %r53, 4;
	add.s64 	%rd37, %rd1, %rd36;
	ld.global.u32 	%r54, [%rd37];
	mul.lo.s32 	%r55, %r54, %r52;
	cvt.rn.f32.s32 	%f32, %r55;
	add.f32 	%f33, %f51, %f32;
	cvt.u64.u32 	%rd38, %r3;
	cvt.u64.u32 	%rd39, %r84;
	add.s64 	%rd40, %rd39, %rd38;
	shl.b64 	%rd41, %rd40, 2;
	add.s64 	%rd42, %rd2, %rd41;
	ld.global.u32 	%r56, [%rd42+4];
	mul.wide.s32 	%rd43, %r18, 4;
	add.s64 	%rd44, %rd37, %rd43;
	ld.global.u32 	%r57, [%rd44];
	mul.lo.s32 	%r58, %r57, %r56;
	cvt.rn.f32.s32 	%f34, %r58;
	add.f32 	%f35, %f33, %f34;
	ld.global.u32 	%r59, [%rd42+8];
	add.s64 	%rd45, %rd44, %rd43;
	ld.global.u32 	%r60, [%rd45];
	mul.lo.s32 	%r61, %r60, %r59;
	cvt.rn.f32.s32 	%f36, %r61;
	add.f32 	%f37, %f35, %f36;
	ld.global.u32 	%r62, [%rd42+12];
	add.s64 	%rd46, %rd45, %rd43;
	ld.global.u32 	%r63, [%rd46];
	mul.lo.s32 	%r64, %r63, %r62;
	cvt.rn.f32.s32 	%f38, %r64;
	add.f32 	%f51, %f37, %f38;
	add.s32 	%r84, %r84, 4;
$L__BB1_7:
	setp.eq.s32 	%p6, %r13, 0;
	@%p6 bra 	$L__BB1_12;
	setp.eq.s32 	%p7, %r13, 1;
	@%p7 bra 	$L__BB1_10;
	add.s32 	%r65, %r84, %r3;
	mul.wide.u32 	%rd47, %r65, 4;
	add.s64 	%rd48, %rd2, %rd47;
	ld.global.u32 	%r66, [%rd48];
	mad.lo.s32 	%r67, %r84, %r18, %r2;
	mul.wide.s32 	%rd49, %r67, 4;
	add.s64 	%rd50, %rd1, %rd49;
	ld.global.u32 	%r68, [%rd50];
	mul.lo.s32 	%r69, %r68, %r66;
	cvt.rn.f32.s32 	%f40, %r69;
	add.f32 	%f41, %f51, %f40;
	cvt.u64.u32 	%rd51, %r3;
	cvt.u64.u32 	%rd52, %r84;
	add.s64 	%rd53, %rd52, %rd51;
	shl.b64 	%rd54, %rd53, 2;
	add.s64 	%rd55, %rd2, %rd54;
	ld.global.u32 	%r70, [%rd55+4];
	mul.wide.s32 	%rd56, %r18, 4;
	add.s64 	%rd57, %rd50, %rd56;
	ld.global.u32 	%r71, [%rd57];
	mul.lo.s32 	%r72, %r71, %r70;
	cvt.rn.f32.s32 	%f42, %r72;
	add.f32 	%f51, %f41, %f42;
	add.s32 	%r84, %r84, 2;
$L__BB1_10:
	and.b32  	%r73, %r18, 1;
	setp.eq.b32 	%p8, %r73, 1;
	not.pred 	%p9, %p8;
	@%p9 bra 	$L__BB1_12;
	add.s32 	%r74, %r84, %r3;
	mul.wide.u32 	%rd58, %r74, 4;
	add.s64 	%rd59, %rd2, %rd58;
	ld.global.u32 	%r75, [%rd59];
	mad.lo.s32 	%r76, %r84, %r18, %r2;
	mul.wide.s32 	%rd60, %r76, 4;
	add.s64 	%rd61, %rd1, %rd60;
	ld.global.u32 	%r77, [%rd61];
	mul.lo.s32 	%r78, %r77, %r75;
	cvt.rn.f32.s32 	%f43, %r78;
	add.f32 	%f51, %f51, %f43;
$L__BB1_12:
	ld.param.u64 	%rd65, [_Z16MatrixMulKernel2PiS_S_i_param_2];
	cvt.rzi.s32.f32 	%r79, %f51;
	add.s32 	%r80, %r3, %r2;
	cvta.to.global.u64 	%rd62, %rd65;
	mul.wide.s32 	%rd63, %r80, 4;
	add.s64 	%rd64, %rd62, %rd63;
	st.global.u32 	[%rd64], %r79;
$L__BB1_13:
	ret;

}


// ===== COMPILED SASS (sm_100) =====

	.target	sm_100

	.elftype	@"ET_EXEC"


//--------------------- .note.nv.tkinfo           --------------------------
	.section	.note.nv.tkinfo,"",@"SHT_NOTE"
	.sectionflags	@"SHF_NOTE_NV_TKINFO"
	.tkinfo
        /*0018*/ 	.word	0x00000002
        /*0030*/ 	.string	""
        /*0030*/ 	.string	"ptxas"
        /*0030*/ 	.string	"Cuda compilation tools, release 13.0, V13.0.88"
        /*0030*/ 	.string	"Build cuda_13.0.r13.0/compiler.36424714_0"
        /*0030*/ 	.string	"-arch sm_100 -m 64 "



//--------------------- .note.nv.cuinfo           --------------------------
	.section	.note.nv.cuinfo,"",@"SHT_NOTE"
	.sectionflags	@"SHF_NOTE_NV_CUINFO"
        /*0018*/ 	.short	0x0002
        /*001a*/ 	.short	0x0064
        /*001c*/ 	.short	0x0082
	.zero		2


//--------------------- .nv.info                  --------------------------
	.section	.nv.info,"",@"SHT_CUDA_INFO"
	.align	4


	//----- nvinfo : EIATTR_REGCOUNT
	.align		4
        /*0000*/ 	.byte	0x04, 0x2f
        /*0002*/ 	.short	(.L_1 - .L_0)
	.align		4
.L_0:
        /*0004*/ 	.word	index@(_Z15MatrixMulKernelPiS_S_ii)
        /*0008*/ 	.word	0x00000028


	//----- nvinfo : EIATTR_FRAME_SIZE
	.align		4
.L_1:
        /*000c*/ 	.byte	0x04, 0x11
        /*000e*/ 	.short	(.L_3 - .L_2)
	.align		4
.L_2:
        /*0010*/ 	.word	index@(_Z15MatrixMulKernelPiS_S_ii)
        /*0014*/ 	.word	0x00000000


	//----- nvinfo : EIATTR_REGCOUNT
	.align		4
.L_3:
        /*0018*/ 	.byte	0x04, 0x2f
        /*001a*/ 	.short	(.L_5 - .L_4)
	.align		4
.L_4:
        /*001c*/ 	.word	index@(_Z16MatrixMulKernel2PiS_S_i)
        /*0020*/ 	.word	0x00000020


	//----- nvinfo : EIATTR_FRAME_SIZE
	.align		4
.L_5:
        /*0024*/ 	.byte	0x04, 0x11
        /*0026*/ 	.short	(.L_7 - .L_6)
	.align		4
.L_6:
        /*0028*/ 	.word	index@(_Z16MatrixMulKernel2PiS_S_i)
        /*002c*/ 	.word	0x00000000


	//----- nvinfo : EIATTR_MIN_STACK_SIZE
	.align		4
.L_7:
        /*0030*/ 	.byte	0x04, 0x12
        /*0032*/ 	.short	(.L_9 - .L_8)
	.align		4
.L_8:
        /*0034*/ 	.word	index@(_Z16MatrixMulKernel2PiS_S_i)
        /*0038*/ 	.word	0x00000000


	//----- nvinfo : EIATTR_MIN_STACK_SIZE
	.align		4
.L_9:
        /*003c*/ 	.byte	0x04, 0x12
        /*003e*/ 	.short	(.L_11 - .L_10)
	.align		4
.L_10:
        /*0040*/ 	.word	index@(_Z15MatrixMulKernelPiS_S_ii)
        /*0044*/ 	.word	0x00000000
.L_11:


//--------------------- .nv.compat                --------------------------
	.section	.nv.compat,"",@"SHT_CUDA_COMPAT_INFO"
	.align	4
        /*0000*/ 	.byte	0x02, 0x09, 0x00, 0x00, 0x02, 0x02, 0x01, 0x00, 0x02, 0x05, 0x05, 0x00, 0x03, 0x07, 0x01, 0x01
        /*0010*/ 	.byte	0x02, 0x03, 0x00, 0x00, 0x02, 0x06, 0x01, 0x00, 0x04, 0x0b, 0x08, 0x00, 0x01, 0x00, 0x00, 0x00
        /*0020*/ 	.byte	0x00, 0x00, 0x00, 0x00


//--------------------- .nv.info._Z16MatrixMulKernel2PiS_S_i --------------------------
	.section	.nv.info._Z16MatrixMulKernel2PiS_S_i,"",@"SHT_CUDA_INFO"
	.sectionflags	@""
	.align	4


	//----- nvinfo : EIATTR_CUDA_API_VERSION
	.align		4
        /*0000*/ 	.byte	0x04, 0x37
        /*0002*/ 	.short	(.L_13 - .L_12)
.L_12:
        /*0004*/ 	.word	0x00000082


	//----- nvinfo : EIATTR_KPARAM_INFO
	.align		4
.L_13:
        /*0008*/ 	.byte	0x04, 0x17
        /*000a*/ 	.short	(.L_15 - .L_14)
.L_14:
        /*000c*/ 	.word	0x00000000
        /*0010*/ 	.short	0x0003
        /*0012*/ 	.short	0x0018
        /*0014*/ 	.byte	0x00, 0xf0, 0x11, 0x00


	//----- nvinfo : EIATTR_KPARAM_INFO
	.align		4
.L_15:
        /*0018*/ 	.byte	0x04, 0x17
        /*001a*/ 	.short	(.L_17 - .L_16)
.L_16:
        /*001c*/ 	.word	0x00000000
        /*0020*/ 	.short	0x0002
        /*0022*/ 	.short	0x0010
        /*0024*/ 	.byte	0x00, 0xf5, 0x21, 0x00


	//----- nvinfo : EIATTR_KPARAM_INFO
	.align		4
.L_17:
        /*0028*/ 	.byte	0x04, 0x17
        /*002a*/ 	.short	(.L_19 - .L_18)
.L_18:
        /*002c*/ 	.word	0x00000000
        /*0030*/ 	.short	0x0001
        /*0032*/ 	.short	0x0008
        /*0034*/ 	.byte	0x00, 0xf5, 0x21, 0x00


	//----- nvinfo : EIATTR_KPARAM_INFO
	.align		4
.L_19:
        /*0038*/ 	.byte	0x04, 0x17
        /*003a*/ 	.short	(.L_21 - .L_20)
.L_20:
        /*003c*/ 	.word	0x00000000
        /*0040*/ 	.short	0x0000
        /*0042*/ 	.short	0x0000
        /*0044*/ 	.byte	0x00, 0xf5, 0x21, 0x00


	//----- nvinfo : EIATTR_SPARSE_MMA_MASK
	.align		4
.L_21:
        /*0048*/ 	.byte	0x03, 0x50
        /*004a*/ 	.short	0x0000


	//----- nvinfo : EIATTR_MAXREG_COUNT
	.align		4
        /*004c*/ 	.byte	0x03, 0x1b
        /*004e*/ 	.short	0x00ff


	//----- nvinfo : EIATTR_MERCURY_ISA_VERSION
	.align		4
        /*0050*/ 	.byte	0x03, 0x5f
        /*0052*/ 	.short	0x0101


	//----- nvinfo : EIATTR_VRC_CTA_INIT_COUNT
	.align		4
        /*0054*/ 	.byte	0x02, 0x4a
	.zero		1
	.zero		1


	//----- nvinfo : EIATTR_EXIT_INSTR_OFFSETS
	.align		4
        /*0058*/ 	.byte	0x04, 0x1c
        /*005a*/ 	.short	(.L_23 - .L_22)


	//   ....[0]....
.L_22:
        /*005c*/ 	.word	0x000000c0


	//   ....[1]....
        /*0060*/ 	.word	0x00000c50


	//----- nvinfo : EIATTR_CBANK_PARAM_SIZE
	.align		4
.L_23:
        /*0064*/ 	.byte	0x03, 0x19
        /*0066*/ 	.short	0x001c


	//----- nvinfo : EIATTR_PARAM_CBANK
	.align		4
        /*0068*/ 	.byte	0x04, 0x0a
        /*006a*/ 	.short	(.L_25 - .L_24)
	.align		4
.L_24:
        /*006c*/ 	.word	index@(.nv.constant0._Z16MatrixMulKernel2PiS_S_i)
        /*0070*/ 	.short	0x0380
        /*0072*/ 	.short	0x001c


	//----- nvinfo : EIATTR_SW_WAR
	.align		4
.L_25:
        /*0074*/ 	.byte	0x04, 0x36
        /*0076*/ 	.short	(.L_27 - .L_26)
.L_26:
        /*0078*/ 	.word	0x00000008
.L_27:


//--------------------- .nv.info._Z15MatrixMulKernelPiS_S_ii --------------------------
	.section	.nv.info._Z15MatrixMulKernelPiS_S_ii,"",@"SHT_CUDA_INFO"
	.sectionflags	@""
	.align	4


	//----- nvinfo : EIATTR_CUDA_API_VERSION
	.align		4
        /*0000*/ 	.byte	0x04, 0x37
        /*0002*/ 	.short	(.L_29 - .L_28)
.L_28:
        /*0004*/ 	.word	0x00000082


	//----- nvinfo : EIATTR_KPARAM_INFO
	.align		4
.L_29:
        /*0008*/ 	.byte	0x04, 0x17
        /*000a*/ 	.short	(.L_31 - .L_30)
.L_30:
        /*000c*/ 	.word	0x00000000
        /*0010*/ 	.short	0x0004
        /*0012*/ 	.short	0x001c
        /*0014*/ 	.byte	0x00, 0xf0, 0x11, 0x00


	//----- nvinfo : EIATTR_KPARAM_INFO
	.align		4
.L_31:
        /*0018*/ 	.byte	0x04, 0x17
        /*001a*/ 	.short	(.L_33 - .L_32)
.L_32:
        /*001c*/ 	.word	0x00000000
        /*0020*/ 	.short	0x0003
        /*0022*/ 	.short	0x0018
        /*0024*/ 	.byte	0x00, 0xf0, 0x11, 0x00


	//----- nvinfo : EIATTR_KPARAM_INFO
	.align		4
.L_33:
        /*0028*/ 	.byte	0x04, 0x17
        /*002a*/ 	.short	(.L_35 - .L_34)
.L_34:
        /*002c*/ 	.word	0x00000000
        /*0030*/ 	.short	0x0002
        /*0032*/ 	.short	0x0010
        /*0034*/ 	.byte	0x00, 0xf5, 0x21, 0x00


	//----- nvinfo : EIATTR_KPARAM_INFO
	.align		4
.L_35:
        /*0038*/ 	.byte	0x04, 0x17
        /*003a*/ 	.short	(.L_37 - .L_36)
.L_36:
        /*003c*/ 	.word	0x00000000
        /*0040*/ 	.short	0x0001
        /*0042*/ 	.short	0x0008
        /*0044*/ 	.byte	0x00, 0xf5, 0x21, 0x00


	//----- nvinfo : EIATTR_KPARAM_INFO
	.align		4
.L_37:
        /*0048*/ 	.byte	0x04, 0x17
        /*004a*/ 	.short	(.L_39 - .L_38)
.L_38:
        /*004c*/ 	.word	0x00000000
        /*0050*/ 	.short	0x0000
        /*0052*/ 	.short	0x0000
        /*0054*/ 	.byte	0x00, 0xf5, 0x21, 0x00


	//----- nvinfo : EIATTR_SPARSE_MMA_MASK
	.align		4
.L_39:
        /*0058*/ 	.byte	0x03, 0x50
        /*005a*/ 	.short	0x0000


	//----- nvinfo : EIATTR_MAXREG_COUNT
	.align		4
        /*005c*/ 	.byte	0x03, 0x1b
        /*005e*/ 	.short	0x00ff


	//----- nvinfo : EIATTR_NUM_BARRIERS
	.align		4
        /*0060*/ 	.byte	0x02, 0x4c
        /*0062*/ 	.byte	0x01
	.zero		1


	//----- nvinfo : EIATTR_MERCURY_ISA_VERSION
	.align		4
        /*0064*/ 	.byte	0x03, 0x5f
        /*0066*/ 	.short	0x0101


	//----- nvinfo : EIATTR_VRC_CTA_INIT_COUNT
	.align		4
        /*0068*/ 	.byte	0x02, 0x4a
	.zero		1
	.zero		1


	//----- nvinfo : EIATTR_EXIT_INSTR_OFFSETS
	.align		4
        /*006c*/ 	.byte	0x04, 0x1c
        /*006e*/ 	.short	(.L_41 - .L_40)


	//   ....[0]....
.L_40:
        /*0070*/ 	.word	0x00000b60


	//----- nvinfo : EIATTR_CBANK_PARAM_SIZE
	.align		4
.L_41:
        /*0074*/ 	.byte	0x03, 0x19
        /*0076*/ 	.short	0x0020


	//----- nvinfo : EIATTR_PARAM_CBANK
	.align		4
        /*0078*/ 	.byte	0x04, 0x0a
        /*007a*/ 	.short	(.L_43 - .L_42)
	.align		4
.L_42:
        /*007c*/ 	.word	index@(.nv.constant0._Z15MatrixMulKernelPiS_S_ii)
        /*0080*/ 	.short	0x0380
        /*0082*/ 	.short	0x0020


	//----- nvinfo : EIATTR_SW_WAR
	.align		4
.L_43:
        /*0084*/ 	.byte	0x04, 0x36
        /*0086*/ 	.short	(.L_45 - .L_44)
.L_44:
        /*0088*/ 	.word	0x00000008
.L_45:


//--------------------- .nv.callgraph             --------------------------
	.section	.nv.callgraph,"",@"SHT_CUDA_CALLGRAPH"
	.align	4
	.sectionentsize	8
	.align		4
        /*0000*/ 	.word	0x00000000
	.align		4
        /*0004*/ 	.word	0xffffffff
	.align		4
        /*0008*/ 	.word	0x00000000
	.align		4
        /*000c*/ 	.word	0xfffffffe
	.align		4
        /*0010*/ 	.word	0x00000000
	.align		4
        /*0014*/ 	.word	0xfffffffd
	.align		4
        /*0018*/ 	.word	0x00000000
	.align		4
        /*001c*/ 	.word	0xfffffffc


//--------------------- .text._Z16MatrixMulKernel2PiS_S_i --------------------------
	.section	.text._Z16MatrixMulKernel2PiS_S_i,"ax",@progbits
	.align	128
        .global         _Z16MatrixMulKernel2PiS_S_i
        .type           _Z16MatrixMulKernel2PiS_S_i,@function
        .size           _Z16MatrixMulKernel2PiS_S_i,(.L_x_14 - _Z16MatrixMulKernel2PiS_S_i)
        .other          _Z16MatrixMulKernel2PiS_S_i,@"STO_CUDA_ENTRY STV_DEFAULT"
_Z16MatrixMulKernel2PiS_S_i:
.text._Z16MatrixMulKernel2PiS_S_i:
[----:B------:R-:W-:Y:S01]  /*0000*/  LDC R1, c[0x0][0x37c] ;  /* 0x0000df00ff017b82 */ /* 0x000fe20000000800 */
[----:B------:R-:W0:Y:S07]  /*0010*/  S2R R0, SR_TID.Y ;  /* 0x0000000000007919 */ /* 0x000e2e0000002200 */
[----:B------:R-:W0:Y:S01]  /*0020*/  S2UR UR4, SR_CTAID.Y ;  /* 0x00000000000479c3 */ /* 0x000e220000002600 */
[----:B------:R-:W1:Y:S01]  /*0030*/  LDCU UR12, c[0x0][0x398] ;  /* 0x00007300ff0c77ac */ /* 0x000e620008000800 */
[----:B------:R-:W2:Y:S06]  /*0040*/  S2R R3, SR_TID.X ;  /* 0x0000000000037919 */ /* 0x000eac0000002100 */
[----:B------:R-:W0:Y:S08]  /*0050*/  LDC R13, c[0x0][0x364] ;  /* 0x0000d900ff0d7b82 */ /* 0x000e300000000800 */
[----:B------:R-:W2:Y:S08]  /*0060*/  S2UR UR5, SR_CTAID.X ;  /* 0x00000000000579c3 */ /* 0x000eb00000002500 */
[----:B------:R-:W2:Y:S01]  /*0070*/  LDC R2, c[0x0][0x360] ;  /* 0x0000d800ff027b82 */ /* 0x000ea20000000800 */
[----:B0-----:R-:W-:-:S02]  /*0080*/  IMAD R13, R13, UR4, R0 ;  /* 0x000000040d0d7c24 */ /* 0x001fc4000f8e0200 */
[----:B--2---:R-:W-:-:S05]  /*0090*/  IMAD R0, R2, UR5, R3 ;  /* 0x0000000502007c24 */ /* 0x004fca000f8e0203 */
[----:B------:R-:W-:-:S04]  /*00a0*/  VIMNMX R2, PT, PT, R13, R0, !PT ;  /* 0x000000000d027248 */ /* 0x000fc80007fe0100 */
[----:B-1----:R-:W-:-:S13]  /*00b0*/  ISETP.GE.AND P0, PT, R2, UR12, PT ;  /* 0x0000000c02007c0c */ /* 0x002fda000bf06270 */
[----:B------:R-:W-:Y:S05]  /*00c0*/  @P0 EXIT ;  /* 0x000000000000094d */ /* 0x000fea0003800000 */
[----:B------:R-:W-:Y:S01]  /*00d0*/  UISETP.GE.U32.AND UP0, UPT, UR12, 0x8, UPT ;  /* 0x000000080c00788c */ /* 0x000fe2000bf06070 */
[----:B------:R-:W-:Y:S02]  /*00e0*/  HFMA2 R12, -RZ, RZ, 0, 0 ;  /* 0x00000000ff0c7431 */ /* 0x000fe400000001ff */
[----:B------:R-:W-:Y:S01]  /*00f0*/  IMAD R13, R13, UR12, RZ ;  /* 0x0000000c0d0d7c24 */ /* 0x000fe2000f8e02ff */
[----:B------:R-:W-:Y:S01]  /*0100*/  UMOV UR4, URZ ;  /* 0x000000ff00047c82 */ /* 0x000fe20008000000 */
[----:B------:R-:W0:Y:S04]  /*0110*/  LDCU.64 UR10, c[0x0][0x358] ;  /* 0x00006b00ff0a77ac */ /* 0x000e280008000a00 */
[----:B------:R-:W-:Y:S05]  /*0120*/  BRA.U !UP0, `(.L_x_0) ;  /* 0x0000000508507547 */ /* 0x000fea000b800000 */
[----:B------:R-:W1:Y:S01]  /*0130*/  LDCU.128 UR16, c[0x0][0x380] ;  /* 0x00007000ff1077ac */ /* 0x000e620008000c00 */
[----:B------:R-:W-:Y:S02]  /*0140*/  MOV R12, RZ ;  /* 0x000000ff000c7202 */ /* 0x000fe40000000f00 */
[----:B------:R-:W-:Y:S01]  /*0150*/  MOV R14, R0 ;  /* 0x00000000000e7202 */ /* 0x000fe20000000f00 */
[----:B------:R-:W-:-:S04]  /*0160*/  ULOP3.LUT UR4, UR12, 0x7ffffff8, URZ, 0xc0, !UPT ;  /* 0x7ffffff80c047892 */ /* 0x000fc8000f8ec0ff */
[----:B------:R-:W-:Y:S01]  /*0170*/  UIADD3 UR5, UPT, UPT, -UR4, URZ, URZ ;  /* 0x000000ff04057290 */ /* 0x000fe2000fffe1ff */
[----:B-1----:R-:W-:Y:S01]  /*0180*/  MOV R2, UR16 ;  /* 0x0000001000027c02 */ /* 0x002fe20008000f00 */
[----:B------:R-:W-:Y:S01]  /*0190*/  UIMAD.WIDE UR6, UR12, 0x18, UR18 ;  /* 0x000000180c0678a5 */ /* 0x000fe2000f8e0212 */
[----:B------:R-:W-:Y:S01]  /*01a0*/  MOV R3, UR17 ;  /* 0x0000001100037c02 */ /* 0x000fe20008000f00 */
[----:B------:R-:W-:Y:S02]  /*01b0*/  UIMAD.WIDE UR8, UR12, 0x1c, UR18 ;  /* 0x0000001c0c0878a5 */ /* 0x000fe4000f8e0212 */
[----:B------:R-:W-:-:S03]  /*01c0*/  IMAD.WIDE.U32 R2, R13, 0x4, R2 ;  /* 0x000000040d027825 */ /* 0x000fc600078e0002 */
[----:B------:R-:W-:-:S04]  /*01d0*/  IADD3 R6, P0, PT, R2, 0x10, RZ ;  /* 0x0000001002067810 */ /* 0x000fc80007f1e0ff */
[----:B------:R-:W-:-:S09]  /*01e0*/  IADD3.X R7, PT, PT, RZ, R3, RZ, P0, !PT ;  /* 0x00000003ff077210 */ /* 0x000fd200007fe4ff */
.L_x_1:
[----:B------:R-:W-:Y:S01]  /*01f0*/  UIMAD.WIDE UR14, UR12, 0x4, UR18 ;  /* 0x000000040c0e78a5 */ /* 0x000fe2000f8e0212 */
[----:B------:R-:W-:Y:S01]  /*0200*/  MOV R23, 0x4 ;  /* 0x0000000400177802 */ /* 0x000fe20000000f00 */
[----:B------:R-:W-:-:S04]  /*0210*/  UIMAD.WIDE UR16, UR12, 0x8, UR18 ;  /* 0x000000080c1078a5 */ /* 0x000fc8000f8e0212 */
[----:B------:R-:W-:Y:S01]  /*0220*/  MOV R2, UR14 ;  /* 0x0000000e00027c02 */ /* 0x000fe20008000f00 */
[----:B------:R-:W-:Y:S01]  /*0230*/  IMAD.WIDE R22, R14, R23, UR18 ;  /* 0x000000120e167e25 */ /* 0x000fe2000f8e0217 */
[----:B------:R-:W-:-:S03]  /*0240*/  MOV R3, UR15 ;  /* 0x0000000f00037c02 */ /* 0x000fc60008000f00 */
[----:B------:R-:W-:Y:S01]  /*0250*/  HFMA2 R11, -RZ, RZ, 0, 2.384185791015625e-07 ;  /* 0x00000004ff0b7431 */ /* 0x000fe200000001ff */
[----:B------:R-:W-:Y:S02]  /*0260*/  MOV R4, UR16 ;  /* 0x0000001000047c02 */ /* 0x000fe40008000f00 */
[----:B------:R-:W-:Y:S01]  /*0270*/  MOV R5, UR17 ;  /* 0x0000001100057c02 */ /* 0x000fe20008000f00 */
[C---:B------:R-:W-:Y:S01]  /*0280*/  IMAD.WIDE R2, R14.reuse, 0x4, R2 ;  /* 0x000000040e027825 */ /* 0x040fe200078e0202 */
[----:B0-----:R-:W2:Y:S01]  /*0290*/  LDG.E R22, desc[UR10][R22.64] ;  /* 0x0000000a16167981 */ /* 0x001ea2000c1e1900 */
[----:B------:R-:W-:Y:S02]  /*02a0*/  UIMAD.WIDE UR14, UR12, 0xc, UR18 ;  /* 0x0000000c0c0e78a5 */ /* 0x000fe4000f8e0212 */
[----:B------:R-:W-:Y:S02]  /*02b0*/  HFMA2 R9, -RZ, RZ, 0, 2.384185791015625e-07 ;  /* 0x00000004ff097431 */ /* 0x000fe400000001ff */
[----:B------:R-:W-:Y:S01]  /*02c0*/  IMAD.WIDE R4, R14, 0x4, R4 ;  /* 0x000000040e047825 */ /* 0x000fe200078e0204 */
[----:B------:R0:W3:Y:S01]  /*02d0*/  LDG.E R15, desc[UR10][R2.64] ;  /* 0x0000000a020f7981 */ /* 0x0000e2000c1e1900 */
[----:B------:R-:W-:-:S02]  /*02e0*/  UIMAD.WIDE UR16, UR12, 0x10, UR18 ;  /* 0x000000100c1078a5 */ /* 0x000fc4000f8e0212 */
[----:B------:R-:W-:Y:S01]  /*02f0*/  IMAD.WIDE R10, R14, R11, UR14 ;  /* 0x0000000e0e0a7e25 */ /* 0x000fe2000f8e020b */
[----:B------:R1:W4:Y:S01]  /*0300*/  LDG.E R18, desc[UR10][R4.64] ;  /* 0x0000000a04127981 */ /* 0x000322000c1e1900 */
[----:B0-----:R-:W-:Y:S02]  /*0310*/  MOV R2, R6 ;  /* 0x0000000600027202 */ /* 0x001fe40000000f00 */
[----:B------:R-:W-:Y:S01]  /*0320*/  MOV R3, R7 ;  /* 0x0000000700037202 */ /* 0x000fe20000000f00 */
[----:B------:R-:W-:Y:S01]  /*0330*/  UIMAD.WIDE UR14, UR12, 0x14, UR18 ;  /* 0x000000140c0e78a5 */ /* 0x000fe2000f8e0212 */
[----:B------:R0:W5:Y:S04]  /*0340*/  LDG.E R16, desc[UR10][R10.64] ;  /* 0x0000000a0a107981 */ /* 0x000168000c1e1900 */
[----:B------:R-:W2:Y:S01]  /*0350*/  LDG.E R21, desc[UR10][R2.64+-0x10] ;  /* 0xfffff00a02157981 */ /* 0x000ea2000c1e1900 */
[----:B------:R-:W-:-:S03]  /*0360*/  MOV R7, 0x4 ;  /* 0x0000000400077802 */ /* 0x000fc60000000f00 */
[----:B------:R-:W3:Y:S02]  /*0370*/  LDG.E R20, desc[UR10][R2.64+-0xc] ;  /* 0xfffff40a02147981 */ /* 0x000ee4000c1e1900 */
[C---:B------:R-:W-:Y:S02]  /*0380*/  IMAD.WIDE R6, R14.reuse, R7, UR16 ;  /* 0x000000100e067e25 */ /* 0x040fe4000f8e0207 */
[----:B------:R-:W4:Y:S02]  /*0390*/  LDG.E R19, desc[UR10][R2.64+-0x8] ;  /* 0xfffff80a02137981 */ /* 0x000f24000c1e1900 */
[----:B------:R-:W-:Y:S01]  /*03a0*/  HFMA2 R29, -RZ, RZ, 0, 2.384185791015625e-07 ;  /* 0x00000004ff1d7431 */ /* 0x000fe200000001ff */
[----:B------:R-:W-:Y:S01]  /*03b0*/  MOV R25, 0x4 ;  /* 0x0000000400197802 */ /* 0x000fe20000000f00 */
[----:B------:R-:W5:Y:S01]  /*03c0*/  LDG.E R17, desc[UR10][R2.64+-0x4] ;  /* 0xfffffc0a02117981 */ /* 0x000f62000c1e1900 */
[----:B-1----:R-:W-:-:S03]  /*03d0*/  IMAD.WIDE R4, R14, R9, UR14 ;  /* 0x0000000e0e047e25 */ /* 0x002fc6000f8e0209 */
[----:B------:R-:W5:Y:S01]  /*03e0*/  LDG.E R6, desc[UR10][R6.64] ;  /* 0x0000000a06067981 */ /* 0x000f62000c1e1900 */
[----:B------:R-:W-:-:S03]  /*03f0*/  IMAD.WIDE R8, R14, R25, UR6 ;  /* 0x000000060e087e25 */ /* 0x000fc6000f8e0219 */
[----:B------:R-:W5:Y:S01]  /*0400*/  LDG.E R23, desc[UR10][R2.64] ;  /* 0x0000000a02177981 */ /* 0x000f62000c1e1900 */
[----:B0-----:R-:W-:-:S03]  /*0410*/  IMAD.WIDE R10, R14, R29, UR8 ;  /* 0x000000080e0a7e25 */ /* 0x001fc6000f8e021d */
[----:B------:R-:W5:Y:S04]  /*0420*/  LDG.E R4, desc[UR10][R4.64] ;  /* 0x0000000a04047981 */ /* 0x000f68000c1e1900 */
[----:B------:R-:W5:Y:S04]  /*0430*/  LDG.E R25, desc[UR10][R2.64+0x4] ;  /* 0x0000040a02197981 */ /* 0x000f68000c1e1900 */
[----:B------:R0:W5:Y:S04]  /*0440*/  LDG.E R8, desc[UR10][R8.64] ;  /* 0x0000000a08087981 */ /* 0x000168000c1e1900 */
[----:B------:R-:W5:Y:S04]  /*0450*/  LDG.E R27, desc[UR10][R2.64+0x8] ;  /* 0x0000080a021b7981 */ /* 0x000f68000c1e1900 */
[----:B------:R-:W5:Y:S04]  /*0460*/  LDG.E R10, desc[UR10][R10.64] ;  /* 0x0000000a0a0a7981 */ /* 0x000f68000c1e1900 */
[----:B------:R-:W5:Y:S01]  /*0470*/  LDG.E R29, desc[UR10][R2.64+0xc] ;  /* 0x00000c0a021d7981 */ /* 0x000f62000c1e1900 */
[----:B------:R-:W-:-:S04]  /*0480*/  UIADD3 UR5, UPT, UPT, UR5, 0x8, URZ ;  /* 0x0000000805057890 */ /* 0x000fc8000fffe0ff */
[----:B------:R-:W-:Y:S01]  /*0490*/  UISETP.NE.AND UP0, UPT, UR5, URZ, UPT ;  /* 0x000000ff0500728c */ /* 0x000fe2000bf05270 */
[----:B0-----:R-:W-:-:S04]  /*04a0*/  MOV R9, UR12 ;  /* 0x0000000c00097c02 */ /* 0x001fc80008000f00 */
[----:B------:R-:W-:Y:S01]  /*04b0*/  LEA R14, R9, R14, 0x3 ;  /* 0x0000000e090e7211 */ /* 0x000fe200078e18ff */
[----:B--2---:R-:W-:Y:S02]  /*04c0*/  IMAD R21, R21, R22, RZ ;  /* 0x0000001615157224 */ /* 0x004fe400078e02ff */
[----:B---3--:R-:W-:-:S03]  /*04d0*/  IMAD R15, R20, R15, RZ ;  /* 0x0000000f140f7224 */ /* 0x008fc600078e02ff */
[----:B------:R-:W-:Y:S01]  /*04e0*/  I2FP.F32.S32 R21, R21 ;  /* 0x0000001500157245 */ /* 0x000fe20000201400 */
[----:B----4-:R-:W-:Y:S01]  /*04f0*/  IMAD R19, R19, R18, RZ ;  /* 0x0000001213137224 */ /* 0x010fe200078e02ff */
[----:B------:R-:W-:-:S03]  /*0500*/  I2FP.F32.S32 R18, R15 ;  /* 0x0000000f00127245 */ /* 0x000fc60000201400 */
[----:B------:R-:W-:Y:S01]  /*0510*/  FADD R21, R21, R12 ;  /* 0x0000000c15157221 */ /* 0x000fe20000000000 */
[----:B-----5:R-:W-:Y:S01]  /*0520*/  IMAD R16, R17, R16, RZ ;  /* 0x0000001011107224 */ /* 0x020fe200078e02ff */
[----:B------:R-:W-:Y:S02]  /*0530*/  I2FP.F32.S32 R19, R19 ;  /* 0x0000001300137245 */ /* 0x000fe40000201400 */
[----:B------:R-:W-:Y:S02]  /*0540*/  FADD R18, R21, R18 ;  /* 0x0000001215127221 */ /* 0x000fe40000000000 */
[----:B------:R-:W-:Y:S02]  /*0550*/  I2FP.F32.S32 R5, R16 ;  /* 0x0000001000057245 */ /* 0x000fe40000201400 */
[----:B------:R-:W-:Y:S01]  /*0560*/  FADD R18, R18, R19 ;  /* 0x0000001312127221 */ /* 0x000fe20000000000 */
[----:B------:R-:W-:-:S03]  /*0570*/  IMAD R6, R23, R6, RZ ;  /* 0x0000000617067224 */ /* 0x000fc600078e02ff */
[----:B------:R-:W-:Y:S02]  /*0580*/  FADD R5, R18, R5 ;  /* 0x0000000512057221 */ /* 0x000fe40000000000 */
[----:B------:R-:W-:Y:S01]  /*0590*/  I2FP.F32.S32 R6, R6 ;  /* 0x0000000600067245 */ /* 0x000fe20000201400 */
[----:B------:R-:W-:-:S04]  /*05a0*/  IMAD R4, R25, R4, RZ ;  /* 0x0000000419047224 */ /* 0x000fc800078e02ff */
[----:B------:R-:W-:Y:S01]  /*05b0*/  FADD R5, R5, R6 ;  /* 0x0000000605057221 */ /* 0x000fe20000000000 */
[----:B------:R-:W-:Y:S01]  /*05c0*/  I2FP.F32.S32 R4, R4 ;  /* 0x0000000400047245 */ /* 0x000fe20000201400 */
[----:B------:R-:W-:-:S04]  /*05d0*/  IMAD R8, R27, R8, RZ ;  /* 0x000000081b087224 */ /* 0x000fc800078e02ff */
[----:B------:R-:W-:Y:S01]  /*05e0*/  FADD R4, R5, R4 ;  /* 0x0000000405047221 */ /* 0x000fe20000000000 */
[----:B------:R-:W-:Y:S01]  /*05f0*/  I2FP.F32.S32 R7, R8 ;  /* 0x0000000800077245 */ /* 0x000fe20000201400 */
[----:B------:R-:W-:Y:S01]  /*0600*/  IMAD R10, R29, R10, RZ ;  /* 0x0000000a1d0a7224 */ /* 0x000fe200078e02ff */
[----:B------:R-:W-:-:S03]  /*0610*/  IADD3 R6, P0, PT, R2, 0x20, RZ ;  /* 0x0000002002067810 */ /* 0x000fc60007f1e0ff */
[----:B------:R-:W-:Y:S01]  /*0620*/  FADD R4, R4, R7 ;  /* 0x0000000704047221 */ /* 0x000fe20000000000 */
[----:B------:R-:W-:Y:S02]  /*0630*/  I2FP.F32.S32 R5, R10 ;  /* 0x0000000a00057245 */ /* 0x000fe40000201400 */
[----:B------:R-:W-:-:S03]  /*0640*/  IADD3.X R7, PT, PT, RZ, R3, RZ, P0, !PT ;  /* 0x00000003ff077210 */ /* 0x000fc600007fe4ff */
[----:B------:R-:W-:Y:S01]  /*0650*/  FADD R12, R4, R5 ;  /* 0x00000005040c7221 */ /* 0x000fe20000000000 */
[----:B------:R-:W-:Y:S06]  /*0660*/  BRA.U UP0, `(.L_x_1) ;  /* 0xfffffff900e07547 */ /* 0x000fec000b83ffff */
.L_x_0:
[----:B------:R-:W-:-:S04]  /*0670*/  ULOP3.LUT UR6, UR12, 0x7, URZ, 0xc0, !UPT ;  /* 0x000000070c067892 */ /* 0x000fc8000f8ec0ff */
[----:B------:R-:W-:-:S09]  /*0680*/  UISETP.NE.AND UP0, UPT, UR6, URZ, UPT ;  /* 0x000000ff0600728c */ /* 0x000fd2000bf05270 */
[----:B------:R-:W-:Y:S05]  /*0690*/  BRA.U !UP0, `(.L_x_2) ;  /* 0x0000000508587547 */ /* 0x000fea000b800000 */
[----:B------:R-:W-:Y:S02]  /*06a0*/  UISETP.GE.U32.AND UP0, UPT, UR6, 0x4, UPT ;  /* 0x000000040600788c */ /* 0x000fe4000bf06070 */
[----:B------:R-:W-:-:S04]  /*06b0*/  ULOP3.LUT UR5, UR12, 0x3, URZ, 0xc0, !UPT ;  /* 0x000000030c057892 */ /* 0x000fc8000f8ec0ff */
[----:B------:R-:W-:-:S03]  /*06c0*/  UISETP.NE.AND UP1, UPT, UR5, URZ, UPT ;  /* 0x000000ff0500728c */ /* 0x000fc6000bf25270 */
[----:B------:R-:W-:Y:S08]  /*06d0*/  BRA.U !UP0, `(.L_x_3) ;  /* 0x00000001089c7547 */ /* 0x000ff0000b800000 */
[----:B------:R-:W1:Y:S01]  /*06e0*/  LDC.64 R6, c[0x0][0x388] ;  /* 0x0000e200ff067b82 */ /* 0x000e620000000a00 */
[----:B------:R-:W2:Y:S01]  /*06f0*/  LDCU.64 UR6, c[0x0][0x380] ;  /* 0x00007000ff0677ac */ /* 0x000ea20008000a00 */
[----:B------:R-:W-:Y:S02]  /*0700*/  MOV R9, UR4 ;  /* 0x0000000400097c02 */ /* 0x000fe40008000f00 */
[C---:B------:R-:W-:Y:S02]  /*0710*/  IADD3 R3, PT, PT, R13.reuse, UR4, RZ ;  /* 0x000000040d037c10 */ /* 0x040fe4000fffe0ff */
[----:B------:R-:W-:Y:S01]  /*0720*/  IADD3 R10, P0, PT, R13, UR4, RZ ;  /* 0x000000040d0a7c10 */ /* 0x000fe2000ff1e0ff */
[----:B------:R-:W-:Y:S01]  /*0730*/  IMAD R9, R9, UR12, R0 ;  /* 0x0000000c09097c24 */ /* 0x000fe2000f8e0200 */
[----:B------:R-:W3:Y:S01]  /*0740*/  LDC.64 R4, c[0x0][0x380] ;  /* 0x0000e000ff047b82 */ /* 0x000ee20000000a00 */
[----:B------:R-:W-:Y:S02]  /*0750*/  MOV R11, UR12 ;  /* 0x0000000c000b7c02 */ /* 0x000fe40008000f00 */
[----:B------:R-:W-:Y:S01]  /*0760*/  MOV R15, UR12 ;  /* 0x0000000c000f7c02 */ /* 0x000fe20008000f00 */
[----:B-1----:R-:W-:Y:S01]  /*0770*/  IMAD.WIDE R6, R9, 0x4, R6 ;  /* 0x0000000409067825 */ /* 0x002fe200078e0206 */
[----:B------:R-:W-:-:S05]  /*0780*/  MOV R9, UR12 ;  /* 0x0000000c00097c02 */ /* 0x000fca0008000f00 */
[----:B------:R-:W-:Y:S02]  /*0790*/  IMAD.WIDE R8, R9, 0x4, R6 ;  /* 0x0000000409087825 */ /* 0x000fe400078e0206 */
[----:B0-----:R-:W4:Y:S02]  /*07a0*/  LDG.E R7, desc[UR10][R6.64] ;  /* 0x0000000a06077981 */ /* 0x001f24000c1e1900 */
[----:B---3--:R-:W-:Y:S01]  /*07b0*/  IMAD.WIDE.U32 R4, R3, 0x4, R4 ;  /* 0x0000000403047825 */ /* 0x008fe200078e0004 */
[----:B------:R-:W-:Y:S01]  /*07c0*/  IADD3.X R3, PT, PT, RZ, RZ, RZ, P0, !PT ;  /* 0x000000ffff037210 */ /* 0x000fe200007fe4ff */
[----:B------:R-:W3:Y:S01]  /*07d0*/  LDG.E R17, desc[UR10][R8.64] ;  /* 0x0000000a08117981 */ /* 0x000ee2000c1e1900 */
[----:B--2---:R-:W-:-:S03]  /*07e0*/  LEA R2, P0, R10, UR6, 0x2 ;  /* 0x000000060a027c11 */ /* 0x004fc6000f8010ff */
[----:B------:R-:W4:Y:S01]  /*07f0*/  LDG.E R4, desc[UR10][R4.64] ;  /* 0x0000000a04047981 */ /* 0x000f22000c1e1900 */
[----:B------:R-:W-:Y:S01]  /*0800*/  LEA.HI.X R3, R10, UR7, R3, 0x2, P0 ;  /* 0x000000070a037c11 */ /* 0x000fe200080f1403 */
[----:B------:R-:W-:-:S04]  /*0810*/  IMAD.WIDE R10, R11, 0x4, R8 ;  /* 0x000000040b0a7825 */ /* 0x000fc800078e0208 */
[----:B------:R-:W3:Y:S01]  /*0820*/  LDG.E R16, desc[UR10][R2.64+0x4] ;  /* 0x0000040a02107981 */ /* 0x000ee2000c1e1900 */
[----:B------:R-:W-:-:S03]  /*0830*/  IMAD.WIDE R14, R15, 0x4, R10 ;  /* 0x000000040f0e7825 */ /* 0x000fc600078e020a */
[----:B------:R-:W2:Y:S04]  /*0840*/  LDG.E R19, desc[UR10][R10.64] ;  /* 0x0000000a0a137981 */ /* 0x000ea8000c1e1900 */
[----:B------:R-:W2:Y:S04]  /*0850*/  LDG.E R18, desc[UR10][R2.64+0x8] ;  /* 0x0000080a02127981 */ /* 0x000ea8000c1e1900 */
[----:B------:R-:W5:Y:S04]  /*0860*/  LDG.E R20, desc[UR10][R2.64+0xc] ;  /* 0x00000c0a02147981 */ /* 0x000f68000c1e1900 */
[----:B------:R-:W5:Y:S01]  /*0870*/  LDG.E R15, desc[UR10][R14.64] ;  /* 0x0000000a0e0f7981 */ /* 0x000f62000c1e1900 */
[----:B------:R-:W-:Y:S01]  /*0880*/  UIADD3 UR4, UPT, UPT, UR4, 0x4, URZ ;  /* 0x0000000404047890 */ /* 0x000fe2000fffe0ff */
[----:B----4-:R-:W-:-:S05]  /*0890*/  IMAD R4, R4, R7, RZ ;  /* 0x0000000704047224 */ /* 0x010fca00078e02ff */
[----:B------:R-:W-:Y:S01]  /*08a0*/  I2FP.F32.S32 R5, R4 ;  /* 0x0000000400057245 */ /* 0x000fe20000201400 */
[----:B---3--:R-:W-:-:S04]  /*08b0*/  IMAD R16, R16, R17, RZ ;  /* 0x0000001110107224 */ /* 0x008fc800078e02ff */
[----:B------:R-:W-:Y:S01]  /*08c0*/  FADD R5, R12, R5 ;  /* 0x000000050c057221 */ /* 0x000fe20000000000 */
[----:B------:R-:W-:Y:S01]  /*08d0*/  I2FP.F32.S32 R16, R16 ;  /* 0x0000001000107245 */ /* 0x000fe20000201400 */
[----:B--2---:R-:W-:-:S04]  /*08e0*/  IMAD R18, R18, R19, RZ ;  /* 0x0000001312127224 */ /* 0x004fc800078e02ff */
[----:B------:R-:W-:Y:S01]  /*08f0*/  FADD R5, R5, R16 ;  /* 0x0000001005057221 */ /* 0x000fe20000000000 */
[----:B------:R-:W-:Y:S01]  /*0900*/  I2FP.F32.S32 R18, R18 ;  /* 0x0000001200127245 */ /* 0x000fe20000201400 */
[----:B-----5:R-:W-:-:S04]  /*0910*/  IMAD R20, R20, R15, RZ ;  /* 0x0000000f14147224 */ /* 0x020fc800078e02ff */
[----:B------:R-:W-:Y:S01]  /*0920*/  FADD R5, R5, R18 ;  /* 0x0000001205057221 */ /* 0x000fe20000000000 */
[----:B------:R-:W-:-:S05]  /*0930*/  I2FP.F32.S32 R20, R20 ;  /* 0x0000001400147245 */ /* 0x000fca0000201400 */
[----:B------:R-:W-:-:S07]  /*0940*/  FADD R12, R5, R20 ;  /* 0x00000014050c7221 */ /* 0x000fce0000000000 */
.L_x_3:
[----:B------:R-:W-:Y:S05]  /*0950*/  BRA.U !UP1, `(.L_x_2) ;  /* 0x0000000109a87547 */ /* 0x000fea000b800000 */
[----:B------:R-:W-:Y:S02]  /*0960*/  UISETP.NE.AND UP0, UPT, UR5, 0x1, UPT ;  /* 0x000000010500788c */ /* 0x000fe4000bf05270 */
[----:B------:R-:W-:-:S04]  /*0970*/  ULOP3.LUT UR6, UR12, 0x1, URZ, 0xc0, !UPT ;  /* 0x000000010c067892 */ /* 0x000fc8000f8ec0ff */
[----:B------:R-:W-:-:S03]  /*0980*/  UISETP.NE.U32.AND UP1, UPT, UR6, 0x1, UPT ;  /* 0x000000010600788c */ /* 0x000fc6000bf25070 */
        /* <DEDUP_REMOVED lines=8> */
[----:B-1----:R-:W-:Y:S01]  /*0a10*/  IMAD.WIDE.U32 R2, R7, 0x4, R2 ;  /* 0x0000000407027825 */ /* 0x002fe200078e0002 */
[----:B------:R-:W-:-:S02]  /*0a20*/  IADD3.X R7, PT, PT, RZ, RZ, RZ, P0, !PT ;  /* 0x000000ffff077210 */ /* 0x000fc400007fe4ff */
[----:B--2---:R-:W-:-:S03]  /*0a30*/  LEA R6, P0, R8, UR6, 0x2 ;  /* 0x0000000608067c11 */ /* 0x004fc6000f8010ff */
[----:B0-----:R-:W2:Y:S01]  /*0a40*/  LDG.E R2, desc[UR10][R2.64] ;  /* 0x0000000a02027981 */ /* 0x001ea2000c1e1900 */
[----:B------:R-:W-:Y:S01]  /*0a50*/  LEA.HI.X R7, R8, UR7, R7, 0x2, P0 ;  /* 0x0000000708077c11 */ /* 0x000fe200080f1407 */
[----:B---3--:R-:W-:Y:S01]  /*0a60*/  IMAD.WIDE R4, R9, 0x4, R4 ;  /* 0x0000000409047825 */ /* 0x008fe200078e0204 */
[----:B------:R-:W-:-:S03]  /*0a70*/  MOV R9, UR12 ;  /* 0x0000000c00097c02 */ /* 0x000fc60008000f00 */
[----:B------:R-:W3:Y:S02]  /*0a80*/  LDG.E R6, desc[UR10][R6.64+0x4] ;  /* 0x0000040a06067981 */ /* 0x000ee4000c1e1900 */
[----:B------:R-:W-:Y:S02]  /*0a90*/  IMAD.WIDE R8, R9, 0x4, R4 ;  /* 0x0000000409087825 */ /* 0x000fe400078e0204 */
[----:B------:R-:W2:Y:S04]  /*0aa0*/  LDG.E R5, desc[UR10][R4.64] ;  /* 0x0000000a04057981 */ /* 0x000ea8000c1e1900 */
[----:B------:R-:W3:Y:S01]  /*0ab0*/  LDG.E R9, desc[UR10][R8.64] ;  /* 0x0000000a08097981 */ /* 0x000ee2000c1e1900 */
[----:B------:R-:W-:Y:S01]  /*0ac0*/  UIADD3 UR4, UPT, UPT, UR4, 0x2, URZ ;  /* 0x0000000204047890 */ /* 0x000fe2000fffe0ff */
[----:B--2---:R-:W-:-:S02]  /*0ad0*/  IMAD R10, R2, R5, RZ ;  /* 0x00000005020a7224 */ /* 0x004fc400078e02ff */
[----:B---3--:R-:W-:-:S03]  /*0ae0*/  IMAD R14, R6, R9, RZ ;  /* 0x00000009060e7224 */ /* 0x008fc600078e02ff */
[----:B------:R-:W-:Y:S02]  /*0af0*/  I2FP.F32.S32 R11, R10 ;  /* 0x0000000a000b7245 */ /* 0x000fe40000201400 */
[----:B------:R-:W-:-:S03]  /*0b00*/  I2FP.F32.S32 R14, R14 ;  /* 0x0000000e000e7245 */ /* 0x000fc60000201400 */
[----:B------:R-:W-:-:S04]  /*0b10*/  FADD R11, R12, R11 ;  /* 0x0000000b0c0b7221 */ /* 0x000fc80000000000 */
[----:B------:R-:W-:-:S07]  /*0b20*/  FADD R12, R11, R14 ;  /* 0x0000000e0b0c7221 */ /* 0x000fce0000000000 */
.L_x_4:
[----:B------:R-:W-:Y:S05]  /*0b30*/  BRA.U UP1, `(.L_x_2) ;  /* 0x0000000101307547 */ /* 0x000fea000b800000 */
[----:B------:R-:W1:Y:S01]  /*0b40*/  LDC.64 R2, c[0x0][0x380] ;  /* 0x0000e000ff027b82 */ /* 0x000e620000000a00 */
[----:B------:R-:W-:Y:S02]  /*0b50*/  MOV R9, UR4 ;  /* 0x0000000400097c02 */ /* 0x000fe40008000f00 */
[----:B------:R-:W-:-:S03]  /*0b60*/  IADD3 R7, PT, PT, R13, UR4, RZ ;  /* 0x000000040d077c10 */ /* 0x000fc6000fffe0ff */
[----:B------:R-:W-:Y:S02]  /*0b70*/  IMAD R9, R9, UR12, R0 ;  /* 0x0000000c09097c24 */ /* 0x000fe4000f8e0200 */
[----:B------:R-:W2:Y:S01]  /*0b80*/  LDC.64 R4, c[0x0][0x388] ;  /* 0x0000e200ff047b82 */ /* 0x000ea20000000a00 */
[----:B-1----:R-:W-:-:S06]  /*0b90*/  IMAD.WIDE.U32 R2, R7, 0x4, R2 ;  /* 0x0000000407027825 */ /* 0x002fcc00078e0002 */
[----:B0-----:R-:W3:Y:S01]  /*0ba0*/  LDG.E R2, desc[UR10][R2.64] ;  /* 0x0000000a02027981 */ /* 0x001ee2000c1e1900 */
[----:B--2---:R-:W-:-:S06]  /*0bb0*/  IMAD.WIDE R4, R9, 0x4, R4 ;  /* 0x0000000409047825 */ /* 0x004fcc00078e0204 */
[----:B------:R-:W3:Y:S02]  /*0bc0*/  LDG.E R5, desc[UR10][R4.64] ;  /* 0x0000000a04057981 */ /* 0x000ee4000c1e1900 */
[----:B---3--:R-:W-:-:S05]  /*0bd0*/  IMAD R6, R2, R5, RZ ;  /* 0x0000000502067224 */ /* 0x008fca00078e02ff */
[----:B------:R-:W-:-:S05]  /*0be0*/  I2FP.F32.S32 R7, R6 ;  /* 0x0000000600077245 */ /* 0x000fca0000201400 */
[----:B------:R-:W-:-:S07]  /*0bf0*/  FADD R12, R12, R7 ;  /* 0x000000070c0c7221 */ /* 0x000fce0000000000 */
.L_x_2:
[----:B------:R-:W1:Y:S01]  /*0c00*/  LDC.64 R2, c[0x0][0x390] ;  /* 0x0000e400ff027b82 */ /* 0x000e620000000a00 */
[----:B------:R-:W0:Y:S01]  /*0c10*/  F2I.TRUNC.NTZ R5, R12 ;  /* 0x0000000c00057305 */ /* 0x000e22000020f100 */
[----:B------:R-:W-:-:S05]  /*0c20*/  IADD3 R13, PT, PT, R0, R13, RZ ;  /* 0x0000000d000d7210 */ /* 0x000fca0007ffe0ff */
[----:B-1----:R-:W-:-:S05]  /*0c30*/  IMAD.WIDE R2, R13, 0x4, R2 ;  /* 0x000000040d027825 */ /* 0x002fca00078e0202 */
[----:B0-----:R-:W-:Y:S01]  /*0c40*/  STG.E desc[UR10][R2.64], R5 ;  /* 0x0000000502007986 */ /* 0x001fe2000c10190a */
[----:B------:R-:W-:Y:S05]  /*0c50*/  EXIT ;  /* 0x000000000000794d */ /* 0x000fea0003800000 */
.L_x_5:
[----:B------:R-:W-:-:S00]  /*0c60*/  BRA `(.L_x_5) ;  /* 0xfffffffc00fc7947 */ /* 0x000fc0000383ffff */
[----:B------:R-:W-:-:S00]  /*0c70*/  NOP ;  /* 0x0000000000007918 */ /* 0x000fc00000000000 */
        /* <DEDUP_REMOVED lines=8> */
.L_x_14:


//--------------------- .text._Z15MatrixMulKernelPiS_S_ii --------------------------
	.section	.text._Z15MatrixMulKernelPiS_S_ii,"ax",@progbits
	.align	128
        .global         _Z15MatrixMulKernelPiS_S_ii
        .type           _Z15MatrixMulKernelPiS_S_ii,@function
        .size           _Z15MatrixMulKernelPiS_S_ii,(.L_x_15 - _Z15MatrixMulKernelPiS_S_ii)
        .other          _Z15MatrixMulKernelPiS_S_ii,@"STO_CUDA_ENTRY STV_DEFAULT"
_Z15MatrixMulKernelPiS_S_ii:
.text._Z15MatrixMulKernelPiS_S_ii:
[----:B------:R-:W-:Y:S08]  /*0000*/  LDC R1, c[0x0][0x37c] ;  /* 0x0000df00ff017b82 */ /* 0x000ff00000000800 */
[----:B------:R-:W0:Y:S01]  /*0010*/  LDC.64 R6, c[0x0][0x398] ;  /* 0x0000e600ff067b82 */ /* 0x000e220000000a00 */
[----:B------:R-:W1:Y:S01]  /*0020*/  S2R R17, SR_TID.Y ;  /* 0x0000000000117919 */ /* 0x000e620000002200 */
[----:B------:R-:W2:Y:S01]  /*0030*/  LDCU.64 UR8, c[0x0][0x358] ;  /* 0x00006b00ff0877ac */ /* 0x000ea20008000a00 */
[----:B------:R-:W-:Y:S01]  /*0040*/  MOV R32, RZ ;  /* 0x000000ff00207202 */ /* 0x000fe20000000f00 */
[----:B------:R-:W3:Y:S04]  /*0050*/  S2R R8, SR_TID.X ;  /* 0x0000000000087919 */ /* 0x000ee80000002100 */
[----:B------:R-:W1:Y:S08]  /*0060*/  LDC R24, c[0x0][0x364] ;  /* 0x0000d900ff187b82 */ /* 0x000e700000000800 */
[----:B------:R-:W-:Y:S01]  /*0070*/  S2UR UR4, SR_CTAID.X ;  /* 0x00000000000479c3 */ /* 0x000fe20000002500 */
[----:B0-----:R-:W-:-:S07]  /*0080*/  IABS R9, R6 ;  /* 0x0000000600097213 */ /* 0x001fce0000000000 */
[----:B------:R-:W1:Y:S01]  /*0090*/  S2UR UR5, SR_CTAID.Y ;  /* 0x00000000000579c3 */ /* 0x000e620000002600 */
[----:B------:R-:W0:Y:S08]  /*00a0*/  I2F.RP R0, R9 ;  /* 0x0000000900007306 */ /* 0x000e300000209400 */
[----:B0-----:R-:W0:Y:S01]  /*00b0*/  MUFU.RCP R0, R0 ;  /* 0x0000000000007308 */ /* 0x001e220000001000 */
[----:B-1----:R-:W-:-:S02]  /*00c0*/  IMAD R24, R24, UR5, R17 ;  /* 0x0000000518187c24 */ /* 0x002fc4000f8e0211 */
[----:B0-----:R-:W-:-:S05]  /*00d0*/  VIADD R2, R0, 0xffffffe ;  /* 0x0ffffffe00027836 */ /* 0x001fca0000000000 */
[----:B------:R0:W1:Y:S02]  /*00e0*/  F2I.FTZ.U32.TRUNC.NTZ R3, R2 ;  /* 0x0000000200037305 */ /* 0x000064000021f000 */
[----:B0-----:R-:W-:Y:S02]  /*00f0*/  HFMA2 R2, -RZ, RZ, 0, 0 ;  /* 0x00000000ff027431 */ /* 0x001fe400000001ff */
[----:B-1----:R-:W-:-:S04]  /*0100*/  IMAD.MOV R4, RZ, RZ, -R3 ;  /* 0x000000ffff047224 */ /* 0x002fc800078e0a03 */
[----:B------:R-:W-:Y:S01]  /*0110*/  IMAD R5, R4, R9, RZ ;  /* 0x0000000904057224 */ /* 0x000fe200078e02ff */
[----:B------:R-:W-:-:S03]  /*0120*/  IABS R4, R7 ;  /* 0x0000000700047213 */ /* 0x000fc60000000000 */
[----:B------:R-:W-:-:S06]  /*0130*/  IMAD.HI.U32 R3, R3, R5, R2 ;  /* 0x0000000503037227 */ /* 0x000fcc00078e0002 */
[----:B------:R-:W-:Y:S02]  /*0140*/  IMAD.HI.U32 R5, R3, R4, RZ ;  /* 0x0000000403057227 */ /* 0x000fe400078e00ff */
[----:B------:R-:W3:Y:S02]  /*0150*/  LDC R3, c[0x0][0x360] ;  /* 0x0000d800ff037b82 */ /* 0x000ee40000000800 */
[----:B------:R-:W-:-:S04]  /*0160*/  IMAD.MOV R0, RZ, RZ, -R5 ;  /* 0x000000ffff007224 */ /* 0x000fc800078e0a05 */
[----:B------:R-:W-:-:S05]  /*0170*/  IMAD R0, R9, R0, R4 ;  /* 0x0000000009007224 */ /* 0x000fca00078e0204 */
[----:B------:R-:W-:-:S13]  /*0180*/  ISETP.GT.U32.AND P2, PT, R9, R0, PT ;  /* 0x000000000900720c */ /* 0x000fda0003f44070 */
[----:B------:R-:W-:Y:S01]  /*0190*/  @!P2 IMAD.IADD R0, R0, 0x1, -R9 ;  /* 0x000000010000a824 */ /* 0x000fe200078e0a09 */
[----:B------:R-:W-:Y:S01]  /*01a0*/  @!P2 IADD3 R5, PT, PT, R5, 0x1, RZ ;  /* 0x000000010505a810 */ /* 0x000fe20007ffe0ff */
[----:B---3--:R-:W-:Y:S01]  /*01b0*/  IMAD R22, R3, UR4, R8 ;  /* 0x0000000403167c24 */ /* 0x008fe2000f8e0208 */
[----:B------:R-:W-:Y:S02]  /*01c0*/  ISETP.NE.AND P2, PT, R6, RZ, PT ;  /* 0x000000ff0600720c */ /* 0x000fe40003f45270 */
[----:B------:R-:W-:Y:S02]  /*01d0*/  ISETP.GE.U32.AND P0, PT, R0, R9, PT ;  /* 0x000000090000720c */ /* 0x000fe40003f06070 */
[----:B------:R-:W-:-:S04]  /*01e0*/  LOP3.LUT R0, R7, R6, RZ, 0x3c, !PT ;  /* 0x0000000607007212 */ /* 0x000fc800078e3cff */
[----:B------:R-:W-:-:S07]  /*01f0*/  ISETP.GE.AND P1, PT, R0, RZ, PT ;  /* 0x000000ff0000720c */ /* 0x000fce0003f26270 */
[----:B------:R-:W-:-:S06]  /*0200*/  @P0 VIADD R5, R5, 0x1 ;  /* 0x0000000105050836 */ /* 0x000fcc0000000000 */
[----:B------:R-:W-:Y:S01]  /*0210*/  @!P1 IMAD.MOV R5, RZ, RZ, -R5 ;  /* 0x000000ffff059224 */ /* 0x000fe200078e0a05 */
[----:B------:R-:W-:-:S04]  /*0220*/  @!P2 LOP3.LUT R5, RZ, R6, RZ, 0x33, !PT ;  /* 0x00000006ff05a212 */ /* 0x000fc800078e33ff */
[----:B------:R-:W-:-:S13]  /*0230*/  ISETP.GE.AND P0, PT, R5, 0x1, PT ;  /* 0x000000010500780c */ /* 0x000fda0003f06270 */
[----:B--2---:R-:W-:Y:S05]  /*0240*/  @!P0 BRA `(.L_x_6) ;  /* 0x0000000800348947 */ /* 0x004fea0003800000 */
[----:B------:R-:W0:Y:S01]  /*0250*/  S2UR UR6, SR_CgaCtaId ;  /* 0x00000000000679c3 */ /* 0x000e220000008800 */
[----:B------:R-:W-:Y:S01]  /*0260*/  UMOV UR4, 0x400 ;  /* 0x0000040000047882 */ /* 0x000fe20000000000 */
[----:B------:R-:W-:Y:S01]  /*0270*/  LOP3.LUT R2, R6, 0x7ffffff8, RZ, 0xc0, !PT ;  /* 0x7ffffff806027812 */ /* 0x000fe200078ec0ff */
[----:B------:R-:W-:Y:S01]  /*0280*/  UIADD3 UR5, UPT, UPT, UR4, 0x2000, URZ ;  /* 0x0000200004057890 */ /* 0x000fe2000fffe0ff */
[----:B------:R-:W-:Y:S01]  /*0290*/  IMAD R23, R24, R7, R8 ;  /* 0x0000000718177224 */ /* 0x000fe200078e0208 */
[C---:B------:R-:W-:Y:S01]  /*02a0*/  LOP3.LUT R4, R6.reuse, 0x7, RZ, 0xc0, !PT ;  /* 0x0000000706047812 */ /* 0x040fe200078ec0ff */
[----:B------:R-:W-:Y:S01]  /*02b0*/  IMAD.MOV.U32 R32, RZ, RZ, RZ ;  /* 0x000000ffff207224 */ /* 0x000fe200078e00ff */
[----:B------:R-:W-:Y:S01]  /*02c0*/  LOP3.LUT R3, R6, 0x3, RZ, 0xc0, !PT ;  /* 0x0000000306037812 */ /* 0x000fe200078ec0ff */
[----:B------:R-:W-:Y:S01]  /*02d0*/  IMAD.MOV R0, RZ, RZ, -R2 ;  /* 0x000000ffff007224 */ /* 0x000fe200078e0a02 */
[----:B0-----:R-:W-:Y:S02]  /*02e0*/  ULEA UR5, UR6, UR5, 0x18 ;  /* 0x0000000506057291 */ /* 0x001fe4000f8ec0ff */
[----:B------:R-:W-:-:S04]  /*02f0*/  ULEA UR4, UR6, UR4, 0x18 ;  /* 0x0000000406047291 */ /* 0x000fc8000f8ec0ff */
[C---:B------:R-:W-:Y:S02]  /*0300*/  LEA R20, R8.reuse, UR5, 0x3 ;  /* 0x0000000508147c11 */ /* 0x040fe4000f8e18ff */
[C---:B------:R-:W-:Y:S01]  /*0310*/  LEA R21, R17.reuse, UR4, 0x8 ;  /* 0x0000000411157c11 */ /* 0x040fe2000f8e40ff */
[----:B------:R-:W-:Y:S02]  /*0320*/  UMOV UR4, URZ ;  /* 0x000000ff00047c82 */ /* 0x000fe40008000000 */
[----:B------:R-:W-:Y:S01]  /*0330*/  IMAD R18, R17, 0x100, R20 ;  /* 0x0000010011127824 */ /* 0x000fe200078e0214 */
[----:B------:R-:W-:Y:S01]  /*0340*/  LEA R19, R8, R21, 0x3 ;  /* 0x0000001508137211 */ /* 0x000fe200078e18ff */
[----:B------:R-:W-:-:S07]  /*0350*/  VIADD R16, R20, 0x400 ;  /* 0x0000040014107836 */ /* 0x000fce0000000000 */
.L_x_12:
[----:B0-----:R-:W0:Y:S08]  /*0360*/  LDC.64 R6, c[0x0][0x398] ;  /* 0x0000e600ff067b82 */ /* 0x001e300000000a00 */
[----:B-1----:R-:W1:Y:S08]  /*0370*/  LDC.64 R10, c[0x0][0x380] ;  /* 0x0000e000ff0a7b82 */ /* 0x002e700000000a00 */
[----:B--2-4-:R-:W2:Y:S01]  /*0380*/  LDC.64 R8, c[0x0][0x388] ;  /* 0x0000e200ff087b82 */ /* 0x014ea20000000a00 */
[----:B0-----:R-:W-:-:S02]  /*0390*/  IMAD R12, R6, UR4, R17 ;  /* 0x00000004060c7c24 */ /* 0x001fc4000f8e0211 */
[----:B------:R-:W-:Y:S02]  /*03a0*/  IMAD R13, R6, UR4, R23 ;  /* 0x00000004060d7c24 */ /* 0x000fe4000f8e0217 */
[----:B------:R-:W-:Y:S02]  /*03b0*/  IMAD R15, R12, R7, R22 ;  /* 0x000000070c0f7224 */ /* 0x000fe400078e0216 */
[----:B-1----:R-:W-:-:S06]  /*03c0*/  IMAD.WIDE R10, R13, 0x4, R10 ;  /* 0x000000040d0a7825 */ /* 0x002fcc00078e020a */
[----:B---3--:R-:W3:Y:S01]  /*03d0*/  LDG.E R10, desc[UR8][R10.64] ;  /* 0x000000080a0a7981 */ /* 0x008ee2000c1e1900 */
[----:B--2---:R-:W-:-:S06]  /*03e0*/  IMAD.WIDE R8, R15, 0x4, R8 ;  /* 0x000000040f087825 */ /* 0x004fcc00078e0208 */
[----:B------:R-:W2:Y:S01]  /*03f0*/  LDG.E R8, desc[UR8][R8.64] ;  /* 0x0000000808087981 */ /* 0x000ea2000c1e1900 */
[----:B------:R-:W-:Y:S01]  /*0400*/  ISETP.GE.AND P1, PT, R6, 0x1, PT ;  /* 0x000000010600780c */ /* 0x000fe20003f26270 */
[----:B------:R-:W-:-:S06]  /*0410*/  UIADD3 UR4, UPT, UPT, UR4, 0x1, URZ ;  /* 0x0000000104047890 */ /* 0x000fcc000fffe0ff */
[----:B------:R-:W-:Y:S01]  /*0420*/  ISETP.NE.AND P0, PT, R5, UR4, PT ;  /* 0x0000000405007c0c */ /* 0x000fe2000bf05270 */
[----:B---3--:R-:W0:Y:S08]  /*0430*/  I2F.F64 R12, R10 ;  /* 0x0000000a000c7312 */ /* 0x008e300000201c00 */
[----:B--2---:R-:W1:Y:S01]  /*0440*/  I2F.F64 R14, R8 ;  /* 0x00000008000e7312 */ /* 0x004e620000201c00 */
[----:B0-----:R0:W-:Y:S04]  /*0450*/  STS.64 [R19], R12 ;  /* 0x0000000c13007388 */ /* 0x0011e80000000a00 */
[----:B-1----:R0:W-:Y:S01]  /*0460*/  STS.64 [R18], R14 ;  /* 0x0000000e12007388 */ /* 0x0021e20000000a00 */
[----:B------:R-:W-:Y:S06]  /*0470*/  BAR.SYNC.DEFER_BLOCKING 0x0 ;  /* 0x0000000000007b1d */ /* 0x000fec0000010000 */
[----:B------:R-:W-:Y:S05]  /*0480*/  @!P1 BRA `(.L_x_7) ;  /* 0x00000004009c9947 */ /* 0x000fea0003800000 */
[----:B------:R-:W-:Y:S01]  /*0490*/  ISETP.GE.U32.AND P1, PT, R6, 0x8, PT ;  /* 0x000000080600780c */ /* 0x000fe20003f26070 */
[----:B------:R-:W-:-:S12]  /*04a0*/  HFMA2 R25, -RZ, RZ, 0, 0 ;  /* 0x00000000ff197431 */ /* 0x000fd800000001ff */
[----:B------:R-:W-:Y:S05]  /*04b0*/  @!P1 BRA `(.L_x_8) ;  /* 0x0000000000c49947 */ /* 0x000fea0003800000 */
[----:B------:R-:W1:Y:S01]  /*04c0*/  S2UR UR6, SR_CgaCtaId ;  /* 0x00000000000679c3 */ /* 0x000e620000008800 */
[----:B------:R-:W-:Y:S01]  /*04d0*/  UMOV UR5, 0x400 ;  /* 0x0000040000057882 */ /* 0x000fe20000000000 */
[----:B------:R-:W-:Y:S02]  /*04e0*/  IMAD.MOV.U32 R28, RZ, RZ, R16 ;  /* 0x000000ffff1c7224 */ /* 0x000fe400078e0010 */
[----:B------:R-:W-:Y:S01]  /*04f0*/  IMAD.MOV.U32 R29, RZ, RZ, R0 ;  /* 0x000000ffff1d7224 */ /* 0x000fe200078e0000 */
[----:B-1----:R-:W-:-:S06]  /*0500*/  ULEA UR5, UR6, UR5, 0x18 ;  /* 0x0000000506057291 */ /* 0x002fcc000f8ec0ff */
[----:B------:R-:W-:-:S04]  /*0510*/  LEA R21, R17, UR5, 0x8 ;  /* 0x0000000511157c11 */ /* 0x000fc8000f8e40ff */
[----:B------:R-:W-:-:S07]  /*0520*/  IADD3 R25, PT, PT, R21, 0x20, RZ ;  /* 0x0000002015197810 */ /* 0x000fce0007ffe0ff */
.L_x_9:
[----:B------:R-:W-:Y:S01]  /*0530*/  LDS.64 R10, [R28+-0x400] ;  /* 0xfffc00001c0a7984 */ /* 0x000fe20000000a00 */
[----:B-12---:R-:W1:Y:S01]  /*0540*/  I2F.F64 R8, R32 ;  /* 0x0000002000087312 */ /* 0x006e620000201c00 */
[----:B------:R-:W-:Y:S02]  /*0550*/  VIADD R29, R29, 0x8 ;  /* 0x000000081d1d7836 */ /* 0x000fe40000000000 */
[----:B0-----:R-:W1:Y:S03]  /*0560*/  LDS.128 R12, [R25+-0x20] ;  /* 0xffffe000190c7984 */ /* 0x001e660000000c00 */
[----:B------:R-:W-:Y:S01]  /*0570*/  ISETP.NE.AND P1, PT, R29, RZ, PT ;  /* 0x000000ff1d00720c */ /* 0x000fe20003f25270 */
[----:B------:R-:W0:Y:S01]  /*0580*/  LDS.64 R26, [R28+-0x300] ;  /* 0xfffd00001c1a7984 */ /* 0x000e220000000a00 */
[----:B-1----:R-:W-:-:S03]  /*0590*/  DFMA R8, R12, R10, R8 ;  /* 0x0000000a0c08722b */ /* 0x002fc60000000008 */
[----:B------:R-:W-:Y:S03]  /*05a0*/  LDS.64 R12, [R28+-0x200] ;  /* 0xfffe00001c0c7984 */ /* 0x000fe60000000a00 */
[----:B------:R1:W2:Y:S04]  /*05b0*/  F2I.F64.TRUNC R33, R8 ;  /* 0x0000000800217311 */ /* 0x0002a8000030d100 */
[----:B-1----:R-:W1:Y:S04]  /*05c0*/  LDS.128 R8, [R25+-0x10] ;  /* 0xfffff00019087984 */ /* 0x002e680000000c00 */
[----:B--2---:R-:W0:Y:S02]  /*05d0*/  I2F.F64 R30, R33 ;  /* 0x00000021001e7312 */ /* 0x004e240000201c00 */
[----:B0-----:R-:W-:Y:S01]  /*05e0*/  DFMA R34, R26, R14, R30 ;  /* 0x0000000e1a22722b */ /* 0x001fe2000000001e */
[----:B------:R-:W0:Y:S09]  /*05f0*/  LDS.64 R26, [R28+-0x100] ;  /* 0xffff00001c1a7984 */ /* 0x000e320000000a00 */
[----:B------:R-:W2:Y:S08]  /*0600*/  F2I.F64.TRUNC R34, R34 ;  /* 0x0000002200227311 */ /* 0x000eb0000030d100 */
[----:B--2---:R-:W1:Y:S02]  /*0610*/  I2F.F64 R14, R34 ;  /* 0x00000022000e7312 */ /* 0x004e640000201c00 */
[----:B-1----:R-:W-:Y:S01]  /*0620*/  DFMA R36, R8, R12, R14 ;  /* 0x0000000c0824722b */ /* 0x002fe2000000000e */
[----:B------:R-:W-:Y:S04]  /*0630*/  LDS.64 R8, [R28] ;  /* 0x000000001c087984 */ /* 0x000fe80000000a00 */
[----:B------:R-:W1:Y:S05]  /*0640*/  LDS.128 R12, [R25] ;  /* 0x00000000190c7984 */ /* 0x000e6a0000000c00 */
[----:B------:R-:W2:Y:S08]  /*0650*/  F2I.F64.TRUNC R36, R36 ;  /* 0x0000002400247311 */ /* 0x000eb0000030d100 */
[----:B--2---:R-:W0:Y:S02]  /*0660*/  I2F.F64 R30, R36 ;  /* 0x00000024001e7312 */ /* 0x004e240000201c00 */
[----:B0-----:R-:W-:Y:S01]  /*0670*/  DFMA R32, R26, R10, R30 ;  /* 0x0000000a1a20722b */ /* 0x001fe2000000001e */
[----:B------:R-:W0:Y:S09]  /*0680*/  LDS.64 R26, [R28+0x100] ;  /* 0x000100001c1a7984 */ /* 0x000e320000000a00 */
[----:B------:R-:W2:Y:S08]  /*0690*/  F2I.F64.TRUNC R32, R32 ;  /* 0x0000002000207311 */ /* 0x000eb0000030d100 */
[----:B--2---:R-:W1:Y:S02]  /*06a0*/  I2F.F64 R10, R32 ;  /* 0x00000020000a7312 */ /* 0x004e640000201c00 */
[----:B-1----:R-:W-:Y:S01]  /*06b0*/  DFMA R34, R12, R8, R10 ;  /* 0x000000080c22722b */ /* 0x002fe2000000000a */
[----:B------:R-:W-:Y:S04]  /*06c0*/  LDS.64 R12, [R28+0x200] ;  /* 0x000200001c0c7984 */ /* 0x000fe80000000a00 */
[----:B------:R1:W2:Y:S05]  /*06d0*/  LDS.128 R8, [R25+0x10] ;  /* 0x0000100019087984 */ /* 0x0002aa0000000c00 */
[----:B------:R-:W3:Y:S01]  /*06e0*/  F2I.F64.TRUNC R34, R34 ;  /* 0x0000002200227311 */ /* 0x000ee2000030d100 */
[----:B-1----:R-:W-:-:S07]  /*06f0*/  VIADD R25, R25, 0x40 ;  /* 0x0000004019197836 */ /* 0x002fce0000000000 */
[----:B---3--:R-:W0:Y:S02]  /*0700*/  I2F.F64 R30, R34 ;  /* 0x00000022001e7312 */ /* 0x008e240000201c00 */
[----:B0-----:R-:W-:Y:S01]  /*0710*/  DFMA R30, R26, R14, R30 ;  /* 0x0000000e1a1e722b */ /* 0x001fe2000000001e */
[----:B------:R0:W1:Y:S05]  /*0720*/  LDS.64 R14, [R28+0x300] ;  /* 0x000300001c0e7984 */ /* 0x00006a0000000a00 */
[----:B------:R-:W3:Y:S01]  /*0730*/  F2I.F64.TRUNC R26, R30 ;  /* 0x0000001e001a7311 */ /* 0x000ee2000030d100 */
[----:B0-----:R-:W-:-:S07]  /*0740*/  IADD3 R28, PT, PT, R28, 0x800, RZ ;  /* 0x000008001c1c7810 */ /* 0x001fce0007ffe0ff */
[----:B---3--:R-:W2:Y:S02]  /*0750*/  I2F.F64 R26, R26 ;  /* 0x0000001a001a7312 */ /* 0x008ea40000201c00 */
[----:B--2---:R-:W-:-:S10]  /*0760*/  DFMA R12, R8, R12, R26 ;  /* 0x0000000c080c722b */ /* 0x004fd4000000001a */
[----:B------:R-:W0:Y:S08]  /*0770*/  F2I.F64.TRUNC R12, R12 ;  /* 0x0000000c000c7311 */ /* 0x000e30000030d100 */
[----:B0-----:R-:W1:Y:S02]  /*0780*/  I2F.F64 R8, R12 ;  /* 0x0000000c00087312 */ /* 0x001e640000201c00 */
[----:B-1----:R-:W-:-:S06]  /*0790*/  DFMA R8, R14, R10, R8 ;  /* 0x0000000a0e08722b */ /* 0x002fcc0000000008 */
[----:B------:R1:W2:Y:S01]  /*07a0*/  F2I.F64.TRUNC R32, R8 ;  /* 0x0000000800207311 */ /* 0x0002a2000030d100 */
[----:B------:R-:W-:Y:S05]  /*07b0*/  @P1 BRA `(.L_x_9) ;  /* 0xfffffffc005c1947 */ /* 0x000fea000383ffff */
[----:B------:R-:W-:-:S07]  /*07c0*/  IMAD.MOV.U32 R25, RZ, RZ, R2 ;  /* 0x000000ffff197224 */ /* 0x000fce00078e0002 */
.L_x_8:
[----:B------:R-:W-:-:S13]  /*07d0*/  ISETP.NE.AND P1, PT, R4, RZ, PT ;  /* 0x000000ff0400720c */ /* 0x000fda0003f25270 */
[----:B------:R-:W-:Y:S05]  /*07e0*/  @!P1 BRA `(.L_x_7) ;  /* 0x0000000000c49947 */ /* 0x000fea0003800000 */
[----:B-1----:R-:W-:Y:S02]  /*07f0*/  IADD3 R8, PT, PT, R4, -0x1, RZ ;  /* 0xffffffff04087810 */ /* 0x002fe40007ffe0ff */
[----:B------:R-:W-:Y:S02]  /*0800*/  ISETP.NE.AND P2, PT, R3, RZ, PT ;  /* 0x000000ff0300720c */ /* 0x000fe40003f45270 */
[----:B------:R-:W-:-:S13]  /*0810*/  ISETP.GE.U32.AND P1, PT, R8, 0x3, PT ;  /* 0x000000030800780c */ /* 0x000fda0003f26070 */
[----:B------:R-:W-:Y:S05]  /*0820*/  @!P1 BRA `(.L_x_10) ;  /* 0x0000000000549947 */ /* 0x000fea0003800000 */
[C---:B------:R-:W-:Y:S01]  /*0830*/  IMAD R30, R25.reuse, 0x100, R20 ;  /* 0x00000100191e7824 */ /* 0x040fe200078e0214 */
[C---:B------:R-:W-:Y:S01]  /*0840*/  LEA R31, R25.reuse, R21, 0x3 ;  /* 0x00000015191f7211 */ /* 0x040fe200078e18ff */
[----:B--2---:R-:W1:Y:S01]  /*0850*/  I2F.F64 R32, R32 ;  /* 0x0000002000207312 */ /* 0x004e620000201c00 */
[----:B------:R-:W-:Y:S02]  /*0860*/  VIADD R25, R25, 0x4 ;  /* 0x0000000419197836 */ /* 0x000fe40000000000 */
[----:B0-----:R-:W-:Y:S04]  /*0870*/  LDS.64 R12, [R30] ;  /* 0x000000001e0c7984 */ /* 0x001fe80000000a00 */
[----:B------:R-:W1:Y:S04]  /*0880*/  LDS.128 R8, [R31] ;  /* 0x000000001f087984 */ /* 0x000e680000000c00 */
[----:B------:R-:W0:Y:S01]  /*0890*/  LDS.64 R26, [R30+0x100] ;  /* 0x000100001e1a7984 */ /* 0x000e220000000a00 */
[----:B-1----:R-:W-:-:S03]  /*08a0*/  DFMA R34, R8, R12, R32 ;  /* 0x0000000c0822722b */ /* 0x002fc60000000020 */
[----:B------:R-:W-:Y:S04]  /*08b0*/  LDS.64 R8, [R30+0x200] ;  /* 0x000200001e087984 */ /* 0x000fe80000000a00 */
[----:B------:R-:W1:Y:S03]  /*08c0*/  LDS.128 R12, [R31+0x10] ;  /* 0x000010001f0c7984 */ /* 0x000e660000000c00 */
[----:B------:R-:W2:Y:S08]  /*08d0*/  F2I.F64.TRUNC R34, R34 ;  /* 0x0000002200227311 */ /* 0x000eb0000030d100 */
[----:B--2---:R-:W0:Y:S02]  /*08e0*/  I2F.F64 R28, R34 ;  /* 0x00000022001c7312 */ /* 0x004e240000201c00 */
[----:B0-----:R-:W-:Y:S01]  /*08f0*/  DFMA R28, R26, R10, R28 ;  /* 0x0000000a1a1c722b */ /* 0x001fe2000000001c */
[----:B------:R-:W0:Y:S09]  /*0900*/  LDS.64 R26, [R30+0x300] ;  /* 0x000300001e1a7984 */ /* 0x000e320000000a00 */
[----:B------:R-:W2:Y:S08]  /*0910*/  F2I.F64.TRUNC R28, R28 ;  /* 0x0000001c001c7311 */ /* 0x000eb0000030d100 */
[----:B--2---:R-:W1:Y:S02]  /*0920*/  I2F.F64 R10, R28 ;  /* 0x0000001c000a7312 */ /* 0x004e640000201c00 */
[----:B-1----:R-:W-:-:S10]  /*0930*/  DFMA R10, R12, R8, R10 ;  /* 0x000000080c0a722b */ /* 0x002fd4000000000a */
[----:B------:R-:W1:Y:S08]  /*0940*/  F2I.F64.TRUNC R10, R10 ;  /* 0x0000000a000a7311 */ /* 0x000e70000030d100 */
[----:B-1----:R-:W0:Y:S02]  /*0950*/  I2F.F64 R8, R10 ;  /* 0x0000000a00087312 */ /* 0x002e240000201c00 */
[----:B0-----:R-:W-:-:S06]  /*0960*/  DFMA R8, R26, R14, R8 ;  /* 0x0000000e1a08722b */ /* 0x001fcc0000000008 */
[----:B------:R1:W3:Y:S05]  /*0970*/  F2I.F64.TRUNC R32, R8 ;  /* 0x0000000800207311 */ /* 0x0002ea000030d100 */
.L_x_10:
[----:B------:R-:W-:Y:S05]  /*0980*/  @!P2 BRA `(.L_x_7) ;  /* 0x00000000005ca947 */ /* 0x000fea0003800000 */
[----:B------:R-:W-:Y:S02]  /*0990*/  ISETP.NE.AND P1, PT, R3, 0x1, PT ;  /* 0x000000010300780c */ /* 0x000fe40003f25270 */
[----:B------:R-:W-:-:S11]  /*09a0*/  LOP3.LUT P2, RZ, R6, 0x1, RZ, 0xc0, !PT ;  /* 0x0000000106ff7812 */ /* 0x000fd6000784c0ff */
[----:B------:R-:W-:Y:S05]  /*09b0*/  @!P1 BRA `(.L_x_11) ;  /* 0x0000000000309947 */ /* 0x000fea0003800000 */
[C---:B------:R-:W-:Y:S01]  /*09c0*/  IMAD R10, R25.reuse, 0x8, R21 ;  /* 0x00000008190a7824 */ /* 0x040fe200078e0215 */
[C---:B------:R-:W-:Y:S01]  /*09d0*/  LEA R6, R25.reuse, R20, 0x8 ;  /* 0x0000001419067211 */ /* 0x040fe200078e40ff */
[----:B0-23--:R-:W0:Y:S01]  /*09e0*/  I2F.F64 R14, R32 ;  /* 0x00000020000e7312 */ /* 0x00de220000201c00 */
[----:B------:R-:W-:-:S03]  /*09f0*/  IADD3 R25, PT, PT, R25, 0x2, RZ ;  /* 0x0000000219197810 */ /* 0x000fc60007ffe0ff */
[----:B------:R-:W-:Y:S04]  /*0a00*/  LDS.64 R26, [R6] ;  /* 0x00000000061a7984 */ /* 0x000fe80000000a00 */
[----:B-1----:R-:W0:Y:S04]  /*0a10*/  LDS.128 R8, [R10] ;  /* 0x000000000a087984 */ /* 0x002e280000000c00 */
[----:B------:R-:W1:Y:S01]  /*0a20*/  LDS.64 R12, [R6+0x100] ;  /* 0x00010000060c7984 */ /* 0x000e620000000a00 */
[----:B0-----:R-:W-:-:S10]  /*0a30*/  DFMA R14, R8, R26, R14 ;  /* 0x0000001a080e722b */ /* 0x001fd4000000000e */
[----:B------:R-:W0:Y:S08]  /*0a40*/  F2I.F64.TRUNC R14, R14 ;  /* 0x0000000e000e7311 */ /* 0x000e30000030d100 */
[----:B0-----:R-:W1:Y:S02]  /*0a50*/  I2F.F64 R8, R14 ;  /* 0x0000000e00087312 */ /* 0x001e640000201c00 */
[----:B-1----:R-:W-:-:S06]  /*0a60*/  DFMA R8, R12, R10, R8 ;  /* 0x0000000a0c08722b */ /* 0x002fcc0000000008 */
[----:B------:R4:W0:Y:S05]  /*0a70*/  F2I.F64.TRUNC R32, R8 ;  /* 0x0000000800207311 */ /* 0x00082a000030d100 */
.L_x_11:
[----:B------:R-:W-:Y:S05]  /*0a80*/  @!P2 BRA `(.L_x_7) ;  /* 0x00000000001ca947 */ /* 0x000fea0003800000 */
[C---:B------:R-:W-:Y:S01]  /*0a90*/  LEA R10, R25.reuse, R20, 0x8 ;  /* 0x00000014190a7211 */ /* 0x040fe200078e40ff */
[----:B------:R-:W-:Y:S01]  /*0aa0*/  IMAD R6, R25, 0x8, R21 ;  /* 0x0000000819067824 */ /* 0x000fe200078e0215 */
[----:B0-23--:R-:W0:Y:S04]  /*0ab0*/  I2F.F64 R32, R32 ;  /* 0x0000002000207312 */ /* 0x00de280000201c00 */
[----:B-1--4-:R-:W-:Y:S04]  /*0ac0*/  LDS.64 R8, [R6] ;  /* 0x0000000006087984 */ /* 0x012fe80000000a00 */
[----:B------:R-:W0:Y:S02]  /*0ad0*/  LDS.64 R10, [R10] ;  /* 0x000000000a0a7984 */ /* 0x000e240000000a00 */
[----:B0-----:R-:W-:-:S06]  /*0ae0*/  DFMA R8, R8, R10, R32 ;  /* 0x0000000a0808722b */ /* 0x001fcc0000000020 */
[----:B------:R0:W1:Y:S05]  /*0af0*/  F2I.F64.TRUNC R32, R8 ;  /* 0x0000000800207311 */ /* 0x00006a000030d100 */
.L_x_7:
[----:B------:R-:W-:Y:S06]  /*0b00*/  BAR.SYNC.DEFER_BLOCKING 0x0 ;  /* 0x0000000000007b1d */ /* 0x000fec0000010000 */
[----:B------:R-:W-:Y:S05]  /*0b10*/  @P0 BRA `(.L_x_12) ;  /* 0xfffffff800100947 */ /* 0x000fea000383ffff */
.L_x_6:
[----:B------:R-:W5:Y:S01]  /*0b20*/  LDC.64 R2, c[0x0][0x390] ;  /* 0x0000e400ff027b82 */ /* 0x000f620000000a00 */
[----:B------:R-:W-:-:S04]  /*0b30*/  IMAD R7, R24, R7, R22 ;  /* 0x0000000718077224 */ /* 0x000fc800078e0216 */
[----:B-----5:R-:W-:-:S05]  /*0b40*/  IMAD.WIDE R2, R7, 0x4, R2 ;  /* 0x0000000407027825 */ /* 0x020fca00078e0202 */
[----:B0123--:R-:W-:Y:S01]  /*0b50*/  STG.E desc[UR8][R2.64], R32 ;  /* 0x0000002002007986 */ /* 0x00ffe2000c101908 */
[----:B------:R-:W-:Y:S05]  /*0b60*/  EXIT ;  /* 0x000000000000794d */ /* 0x000fea0003800000 */
.L_x_13:
        /* <DEDUP_REMOVED lines=9> */
.L_x_15:


//--------------------- .nv.shared.reserved.0     --------------------------
	.section	.nv.shared.reserved.0,"aw",@nobits
	.weak		__nv_reservedSMEM_offset_0_alias
	.size		__nv_reservedSMEM_offset_0_alias, 0, 64
	.other		__nv_reservedSMEM_offset_0_alias,@"STO_CUDA_RESERVED_SHARED STV_DEFAULT"
__nv_reservedSMEM_offset_0_alias:
	.zero		0
	.zero		64


//--------------------- .nv.shared._Z15MatrixMulKernelPiS_S_ii --------------------------
	.section	.nv.shared._Z15MatrixMulKernelPiS_S_ii,"aw",@nobits
	.sectionflags	@""
	.align	8
.nv.shared._Z15MatrixMulKernelPiS_S_ii:
	.zero		17408


//--------------------- .nv.constant0._Z16MatrixMulKernel2PiS_S_i --------------------------
	.section	.nv.constant0._Z16MatrixMulKernel2PiS_S_i,"a",@progbits
	.sectionflags	@""
	.align	4
.nv.constant0._Z16MatrixMulKernel2PiS_S_i:
	.zero		924


//--------------------- .nv.constant0._Z15MatrixMulKernelPiS_S_ii --------------------------
	.section	.nv.constant0._Z15MatrixMulKernelPiS_S_ii,"a",@progbits
	.sectionflags	@""
	.align	4
.nv.constant0._Z15MatrixMulKernelPiS_S_ii:
	.zero		928


//--------------------- SYMBOLS --------------------------

	.type		.nv.reservedSmem.offset0,@object
	.size		.nv.reservedSmem.offset0,0x4
	.type		.nv.reservedSmem.cap,@object
	.size		.nv.reservedSmem.cap,0x4
